//
// Generated by NVIDIA NVVM Compiler
//
// Compiler Build ID: CL-36424714
// Cuda compilation tools, release 13.0, V13.0.88
// Based on NVVM 20.0.0
//

.version 9.0
.target sm_100
.address_size 64

	// .globl	marketefi_kernel_f32

.visible .entry marketefi_kernel_f32(
	.param .u64 .ptr .align 1 marketefi_kernel_f32_param_0,
	.param .u64 .ptr .align 1 marketefi_kernel_f32_param_1,
	.param .u64 .ptr .align 1 marketefi_kernel_f32_param_2,
	.param .u32 marketefi_kernel_f32_param_3,
	.param .u32 marketefi_kernel_f32_param_4,
	.param .u64 .ptr .align 1 marketefi_kernel_f32_param_5
)
{
	.reg .pred 	%p<48>;
	.reg .b32 	%r<17>;
	.reg .b32 	%f<57>;
	.reg .b64 	%rd<33>;

	ld.param.u64 	%rd5, [marketefi_kernel_f32_param_0];
	ld.param.u64 	%rd6, [marketefi_kernel_f32_param_1];
	ld.param.u64 	%rd7, [marketefi_kernel_f32_param_2];
	ld.param.u32 	%r10, [marketefi_kernel_f32_param_3];
	ld.param.u32 	%r11, [marketefi_kernel_f32_param_4];
	ld.param.u64 	%rd8, [marketefi_kernel_f32_param_5];
	cvta.to.global.u64 	%rd1, %rd8;
	cvta.to.global.u64 	%rd2, %rd7;
	cvta.to.global.u64 	%rd3, %rd6;
	cvta.to.global.u64 	%rd4, %rd5;
	setp.lt.s32 	%p9, %r10, 1;
	@%p9 bra 	$L__BB0_32;
	mov.u32 	%r12, %ctaid.x;
	mov.u32 	%r1, %ntid.x;
	mov.u32 	%r13, %tid.x;
	mad.lo.s32 	%r16, %r12, %r1, %r13;
	max.s32 	%r3, %r11, 0;
	setp.ge.s32 	%p10, %r16, %r10;
	@%p10 bra 	$L__BB0_32;
	mov.u32 	%r14, %nctaid.x;
	mul.lo.s32 	%r15, %r14, %r1;
	shl.b32 	%r4, %r15, 2;
$L__BB0_3:
	setp.ge.s32 	%p11, %r16, %r10;
	mov.f32 	%f53, 0f7FFFFFFF;
	@%p11 bra 	$L__BB0_10;
	setp.lt.s32 	%p12, %r16, %r3;
	mul.wide.s32 	%rd9, %r16, 4;
	add.s64 	%rd10, %rd4, %rd9;
	ld.global.nc.f32 	%f1, [%rd10];
	add.s64 	%rd11, %rd3, %rd9;
	ld.global.nc.f32 	%f2, [%rd11];
	add.s64 	%rd12, %rd2, %rd9;
	ld.global.nc.f32 	%f3, [%rd12];
	@%p12 bra 	$L__BB0_9;
	abs.f32 	%f22, %f1;
	setp.nan.f32 	%p14, %f22, %f22;
	abs.f32 	%f23, %f2;
	setp.nan.f32 	%p15, %f23, %f23;
	mov.pred 	%p44, -1;
	or.pred  	%p16, %p14, %p15;
	@%p16 bra 	$L__BB0_7;
	abs.f32 	%f25, %f3;
	setp.nan.f32 	%p44, %f25, %f25;
$L__BB0_7:
	setp.eq.f32 	%p17, %f3, 0f00000000;
	or.pred  	%p18, %p44, %p17;
	@%p18 bra 	$L__BB0_9;
	sub.f32 	%f27, %f1, %f2;
	div.rn.f32 	%f53, %f27, %f3;
$L__BB0_9:
	add.s64 	%rd14, %rd1, %rd9;
	st.global.f32 	[%rd14], %f53;
$L__BB0_10:
	add.s32 	%r6, %r1, %r16;
	setp.ge.s32 	%p19, %r6, %r10;
	mov.f32 	%f54, 0f7FFFFFFF;
	@%p19 bra 	$L__BB0_17;
	setp.lt.s32 	%p20, %r6, %r3;
	mul.wide.s32 	%rd15, %r6, 4;
	add.s64 	%rd16, %rd4, %rd15;
	ld.global.nc.f32 	%f6, [%rd16];
	add.s64 	%rd17, %rd3, %rd15;
	ld.global.nc.f32 	%f7, [%rd17];
	add.s64 	%rd18, %rd2, %rd15;
	ld.global.nc.f32 	%f8, [%rd18];
	@%p20 bra 	$L__BB0_16;
	abs.f32 	%f29, %f6;
	setp.nan.f32 	%p22, %f29, %f29;
	abs.f32 	%f30, %f7;
	setp.nan.f32 	%p23, %f30, %f30;
	mov.pred 	%p45, -1;
	or.pred  	%p24, %p22, %p23;
	@%p24 bra 	$L__BB0_14;
	abs.f32 	%f32, %f8;
	setp.nan.f32 	%p45, %f32, %f32;
$L__BB0_14:
	setp.eq.f32 	%p25, %f8, 0f00000000;
	or.pred  	%p26, %p45, %p25;
	@%p26 bra 	$L__BB0_16;
	sub.f32 	%f34, %f6, %f7;
	div.rn.f32 	%f54, %f34, %f8;
$L__BB0_16:
	add.s64 	%rd20, %rd1, %rd15;
	st.global.f32 	[%rd20], %f54;
$L__BB0_17:
	add.s32 	%r7, %r6, %r1;
	setp.ge.s32 	%p27, %r7, %r10;
	mov.f32 	%f55, 0f7FFFFFFF;
	@%p27 bra 	$L__BB0_24;
	setp.lt.s32 	%p28, %r7, %r3;
	mul.wide.s32 	%rd21, %r7, 4;
	add.s64 	%rd22, %rd4, %rd21;
	ld.global.nc.f32 	%f11, [%rd22];
	add.s64 	%rd23, %rd3, %rd21;
	ld.global.nc.f32 	%f12, [%rd23];
	add.s64 	%rd24, %rd2, %rd21;
	ld.global.nc.f32 	%f13, [%rd24];
	@%p28 bra 	$L__BB0_23;
	abs.f32 	%f36, %f11;
	setp.nan.f32 	%p30, %f36, %f36;
	abs.f32 	%f37, %f12;
	setp.nan.f32 	%p31, %f37, %f37;
	mov.pred 	%p46, -1;
	or.pred  	%p32, %p30, %p31;
	@%p32 bra 	$L__BB0_21;
	abs.f32 	%f39, %f13;
	setp.nan.f32 	%p46, %f39, %f39;
$L__BB0_21:
	setp.eq.f32 	%p33, %f13, 0f00000000;
	or.pred  	%p34, %p46, %p33;
	@%p34 bra 	$L__BB0_23;
	sub.f32 	%f41, %f11, %f12;
	div.rn.f32 	%f55, %f41, %f13;
$L__BB0_23:
	add.s64 	%rd26, %rd1, %rd21;
	st.global.f32 	[%rd26], %f55;
$L__BB0_24:
	add.s32 	%r8, %r7, %r1;
	setp.ge.s32 	%p35, %r8, %r10;
	mov.f32 	%f56, 0f7FFFFFFF;
	@%p35 bra 	$L__BB0_31;
	setp.lt.s32 	%p36, %r8, %r3;
	mul.wide.s32 	%rd27, %r8, 4;
	add.s64 	%rd28, %rd4, %rd27;
	ld.global.nc.f32 	%f16, [%rd28];
	add.s64 	%rd29, %rd3, %rd27;
	ld.global.nc.f32 	%f17, [%rd29];
	add.s64 	%rd30, %rd2, %rd27;
	ld.global.nc.f32 	%f18, [%rd30];
	@%p36 bra 	$L__BB0_30;
	abs.f32 	%f43, %f16;
	setp.nan.f32 	%p38, %f43, %f43;
	abs.f32 	%f44, %f17;
	setp.nan.f32 	%p39, %f44, %f44;
	mov.pred 	%p47, -1;
	or.pred  	%p40, %p38, %p39;
	@%p40 bra 	$L__BB0_28;
	abs.f32 	%f46, %f18;
	setp.nan.f32 	%p47, %f46, %f46;
$L__BB0_28:
	setp.eq.f32 	%p41, %f18, 0f00000000;
	or.pred  	%p42, %p47, %p41;
	@%p42 bra 	$L__BB0_30;
	sub.f32 	%f48, %f16, %f17;
	div.rn.f32 	%f56, %f48, %f18;
$L__BB0_30:
	add.s64 	%rd32, %rd1, %rd27;
	st.global.f32 	[%rd32], %f56;
$L__BB0_31:
	add.s32 	%r16, %r16, %r4;
	setp.lt.s32 	%p43, %r16, %r10;
	@%p43 bra 	$L__BB0_3;
$L__BB0_32:
	ret;

}
	// .globl	marketefi_many_series_one_param_f32
.visible .entry marketefi_many_series_one_param_f32(
	.param .u64 .ptr .align 1 marketefi_many_series_one_param_f32_param_0,
	.param .u64 .ptr .align 1 marketefi_many_series_one_param_f32_param_1,
	.param .u64 .ptr .align 1 marketefi_many_series_one_param_f32_param_2,
	.param .u64 .ptr .align 1 marketefi_many_series_one_param_f32_param_3,
	.param .u32 marketefi_many_series_one_param_f32_param_4,
	.param .u32 marketefi_many_series_one_param_f32_param_5,
	.param .u64 .ptr .align 1 marketefi_many_series_one_param_f32_param_6
)
{
	.reg .pred 	%p<391>;
	.reg .b32 	%r<126>;
	.reg .b32 	%f<474>;
	.reg .b64 	%rd<98>;

	ld.param.u64 	%rd50, [marketefi_many_series_one_param_f32_param_0];
	ld.param.u64 	%rd51, [marketefi_many_series_one_param_f32_param_1];
	ld.param.u64 	%rd52, [marketefi_many_series_one_param_f32_param_2];
	ld.param.u64 	%rd53, [marketefi_many_series_one_param_f32_param_3];
	ld.param.u32 	%r71, [marketefi_many_series_one_param_f32_param_4];
	ld.param.u32 	%r72, [marketefi_many_series_one_param_f32_param_5];
	ld.param.u64 	%rd54, [marketefi_many_series_one_param_f32_param_6];
	cvta.to.global.u64 	%rd1, %rd54;
	cvta.to.global.u64 	%rd2, %rd52;
	cvta.to.global.u64 	%rd3, %rd51;
	cvta.to.global.u64 	%rd4, %rd50;
	cvta.to.global.u64 	%rd5, %rd53;
	min.s32 	%r73, %r71, %r72;
	setp.lt.s32 	%p73, %r73, 1;
	@%p73 bra 	$L__BB1_216;
	mov.u32 	%r74, %nctaid.y;
	setp.ne.s32 	%p74, %r74, 1;
	mov.u32 	%r1, %nctaid.x;
	setp.ne.s32 	%p75, %r1, %r71;
	or.pred  	%p76, %p74, %p75;
	@%p76 bra 	$L__BB1_15;
	mov.u32 	%r2, %ctaid.x;
	setp.ge.u32 	%p343, %r2, %r71;
	@%p343 bra 	$L__BB1_216;
	setp.eq.s64 	%p344, %rd53, 0;
	mov.b32 	%r109, 0;
	@%p344 bra 	$L__BB1_5;
	mul.wide.u32 	%rd88, %r2, 4;
	add.s64 	%rd89, %rd5, %rd88;
	ld.global.nc.u32 	%r106, [%rd89];
	max.s32 	%r109, %r106, 0;
$L__BB1_5:
	mov.u32 	%r5, %tid.x;
	min.u32 	%r6, %r109, %r72;
	setp.ge.u32 	%p345, %r5, %r6;
	@%p345 bra 	$L__BB1_8;
	mov.u32 	%r7, %ntid.x;
	mov.u32 	%r110, %r5;
$L__BB1_7:
	mad.lo.s32 	%r107, %r110, %r71, %r2;
	mul.wide.s32 	%rd90, %r107, 4;
	add.s64 	%rd91, %rd1, %rd90;
	mov.b32 	%r108, 2147483647;
	st.global.u32 	[%rd91], %r108;
	add.s32 	%r110, %r110, %r7;
	setp.lt.s32 	%p346, %r110, %r6;
	@%p346 bra 	$L__BB1_7;
$L__BB1_8:
	add.s32 	%r111, %r109, %r5;
	setp.ge.s32 	%p347, %r111, %r72;
	@%p347 bra 	$L__BB1_216;
	mov.u32 	%r11, %ntid.x;
$L__BB1_10:
	mad.lo.s32 	%r13, %r111, %r71, %r2;
	mul.wide.s32 	%rd92, %r13, 4;
	add.s64 	%rd93, %rd4, %rd92;
	ld.global.nc.f32 	%f1, [%rd93];
	add.s64 	%rd94, %rd3, %rd92;
	ld.global.nc.f32 	%f2, [%rd94];
	add.s64 	%rd95, %rd2, %rd92;
	ld.global.nc.f32 	%f3, [%rd95];
	abs.f32 	%f426, %f1;
	setp.nan.f32 	%p349, %f426, %f426;
	abs.f32 	%f427, %f2;
	setp.nan.f32 	%p350, %f427, %f427;
	mov.pred 	%p355, -1;
	or.pred  	%p351, %p349, %p350;
	@%p351 bra 	$L__BB1_12;
	abs.f32 	%f429, %f3;
	setp.nan.f32 	%p355, %f429, %f429;
$L__BB1_12:
	setp.eq.f32 	%p352, %f3, 0f00000000;
	or.pred  	%p353, %p355, %p352;
	mov.f32 	%f438, 0f7FFFFFFF;
	@%p353 bra 	$L__BB1_14;
	sub.f32 	%f431, %f1, %f2;
	div.rn.f32 	%f438, %f431, %f3;
$L__BB1_14:
	add.s64 	%rd97, %rd1, %rd92;
	st.global.f32 	[%rd97], %f438;
	add.s32 	%r111, %r111, %r11;
	setp.lt.s32 	%p354, %r111, %r72;
	@%p354 bra 	$L__BB1_10;
	bra.uni 	$L__BB1_216;
$L__BB1_15:
	or.b64  	%rd55, %rd51, %rd50;
	or.b64  	%rd56, %rd55, %rd52;
	or.b64  	%rd57, %rd56, %rd53;
	or.b64  	%rd58, %rd57, %rd54;
	and.b64  	%rd59, %rd58, 15;
	setp.ne.s64 	%p77, %rd59, 0;
	and.b32  	%r75, %r71, 3;
	setp.ne.s32 	%p78, %r75, 0;
	or.pred  	%p79, %p78, %p77;
	@%p79 bra 	$L__BB1_169;
	shr.u32 	%r15, %r71, 2;
	mov.u32 	%r88, %ctaid.y;
	mov.u32 	%r89, %ntid.x;
	mov.u32 	%r90, %tid.x;
	mad.lo.s32 	%r16, %r88, %r89, %r90;
	setp.ge.u32 	%p138, %r16, %r15;
	@%p138 bra 	$L__BB1_216;
	setp.eq.s64 	%p139, %rd53, 0;
	mov.b32 	%r112, 0;
	mov.u32 	%r113, %r112;
	mov.u32 	%r114, %r112;
	mov.u32 	%r115, %r112;
	@%p139 bra 	$L__BB1_19;
	mul.wide.u32 	%rd74, %r16, 16;
	add.s64 	%rd75, %rd5, %rd74;
	ld.global.nc.v4.u32 	{%r92, %r93, %r94, %r95}, [%rd75];
	max.s32 	%r112, %r92, 0;
	max.s32 	%r113, %r93, 0;
	max.s32 	%r114, %r94, 0;
	max.s32 	%r115, %r95, 0;
$L__BB1_19:
	mov.u32 	%r96, %ctaid.x;
	shl.b32 	%r25, %r96, 7;
	setp.ge.s32 	%p140, %r25, %r72;
	@%p140 bra 	$L__BB1_216;
	mov.b32 	%r116, 0;
	mul.wide.u32 	%rd19, %r15, 16;
	mov.u32 	%r117, %r25;
$L__BB1_21:
	mov.u32 	%r98, %nctaid.x;
	mul.lo.s32 	%r99, %r98, %r116;
	shl.b32 	%r28, %r99, 7;
	add.s32 	%r100, %r25, %r28;
	add.s32 	%r29, %r100, 128;
	min.s32 	%r30, %r72, %r29;
	add.s32 	%r31, %r100, 1;
	max.s32 	%r32, %r30, %r31;
	and.b32  	%r33, %r32, 3;
	setp.eq.s32 	%p141, %r33, 0;
	mov.f32 	%f439, 0f7FFFFFFF;
	mov.u32 	%r118, %r117;
	@%p141 bra 	$L__BB1_85;
	mad.lo.s32 	%r34, %r117, %r15, %r16;
	mul.wide.s32 	%rd76, %r34, 16;
	add.s64 	%rd6, %rd4, %rd76;
	ld.global.nc.v4.f32 	{%f6, %f7, %f8, %f9}, [%rd6];
	add.s64 	%rd7, %rd3, %rd76;
	ld.global.nc.v4.f32 	{%f10, %f11, %f12, %f13}, [%rd7];
	add.s64 	%rd8, %rd2, %rd76;
	ld.global.nc.v4.f32 	{%f14, %f15, %f16, %f17}, [%rd8];
	setp.lt.s32 	%p142, %r117, %r112;
	@%p142 bra 	$L__BB1_27;
	abs.f32 	%f231, %f6;
	setp.nan.f32 	%p144, %f231, %f231;
	abs.f32 	%f232, %f10;
	setp.nan.f32 	%p145, %f232, %f232;
	mov.pred 	%p356, -1;
	or.pred  	%p146, %p144, %p145;
	@%p146 bra 	$L__BB1_25;
	abs.f32 	%f234, %f14;
	setp.nan.f32 	%p356, %f234, %f234;
$L__BB1_25:
	setp.eq.f32 	%p147, %f14, 0f00000000;
	or.pred  	%p148, %p356, %p147;
	@%p148 bra 	$L__BB1_27;
	sub.f32 	%f236, %f6, %f10;
	div.rn.f32 	%f439, %f236, %f14;
$L__BB1_27:
	setp.lt.s32 	%p149, %r117, %r113;
	mov.f32 	%f440, 0f7FFFFFFF;
	@%p149 bra 	$L__BB1_32;
	abs.f32 	%f238, %f7;
	setp.nan.f32 	%p151, %f238, %f238;
	abs.f32 	%f239, %f11;
	setp.nan.f32 	%p152, %f239, %f239;
	mov.pred 	%p357, -1;
	or.pred  	%p153, %p151, %p152;
	@%p153 bra 	$L__BB1_30;
	abs.f32 	%f241, %f15;
	setp.nan.f32 	%p357, %f241, %f241;
$L__BB1_30:
	setp.eq.f32 	%p154, %f15, 0f00000000;
	or.pred  	%p155, %p357, %p154;
	@%p155 bra 	$L__BB1_32;
	sub.f32 	%f243, %f7, %f11;
	div.rn.f32 	%f440, %f243, %f15;
$L__BB1_32:
	setp.lt.s32 	%p156, %r117, %r114;
	mov.f32 	%f441, 0f7FFFFFFF;
	@%p156 bra 	$L__BB1_37;
	abs.f32 	%f245, %f8;
	setp.nan.f32 	%p158, %f245, %f245;
	abs.f32 	%f246, %f12;
	setp.nan.f32 	%p159, %f246, %f246;
	mov.pred 	%p358, -1;
	or.pred  	%p160, %p158, %p159;
	@%p160 bra 	$L__BB1_35;
	abs.f32 	%f248, %f16;
	setp.nan.f32 	%p358, %f248, %f248;
$L__BB1_35:
	setp.eq.f32 	%p161, %f16, 0f00000000;
	or.pred  	%p162, %p358, %p161;
	@%p162 bra 	$L__BB1_37;
	sub.f32 	%f250, %f8, %f12;
	div.rn.f32 	%f441, %f250, %f16;
$L__BB1_37:
	setp.lt.s32 	%p163, %r117, %r115;
	mov.f32 	%f442, 0f7FFFFFFF;
	@%p163 bra 	$L__BB1_42;
	abs.f32 	%f252, %f9;
	setp.nan.f32 	%p165, %f252, %f252;
	abs.f32 	%f253, %f13;
	setp.nan.f32 	%p166, %f253, %f253;
	mov.pred 	%p359, -1;
	or.pred  	%p167, %p165, %p166;
	@%p167 bra 	$L__BB1_40;
	abs.f32 	%f255, %f17;
	setp.nan.f32 	%p359, %f255, %f255;
$L__BB1_40:
	setp.eq.f32 	%p168, %f17, 0f00000000;
	or.pred  	%p169, %p359, %p168;
	@%p169 bra 	$L__BB1_42;
	sub.f32 	%f257, %f9, %f13;
	div.rn.f32 	%f442, %f257, %f17;
$L__BB1_42:
	mul.wide.s32 	%rd77, %r34, 16;
	add.s64 	%rd9, %rd1, %rd77;
	st.global.v4.f32 	[%rd9], {%f439, %f440, %f441, %f442};
	setp.eq.s32 	%p170, %r33, 1;
	mov.f32 	%f443, 0f7FFFFFFF;
	mov.u32 	%r118, %r31;
	@%p170 bra 	$L__BB1_85;
	mul.wide.u32 	%rd10, %r15, 16;
	add.s64 	%rd11, %rd6, %rd10;
	ld.global.nc.v4.f32 	{%f26, %f27, %f28, %f29}, [%rd11];
	add.s64 	%rd12, %rd7, %rd10;
	ld.global.nc.v4.f32 	{%f30, %f31, %f32, %f33}, [%rd12];
	add.s64 	%rd13, %rd8, %rd10;
	ld.global.nc.v4.f32 	{%f34, %f35, %f36, %f37}, [%rd13];
	setp.lt.s32 	%p171, %r31, %r112;
	@%p171 bra 	$L__BB1_48;
	abs.f32 	%f259, %f26;
	setp.nan.f32 	%p173, %f259, %f259;
	abs.f32 	%f260, %f30;
	setp.nan.f32 	%p174, %f260, %f260;
	mov.pred 	%p360, -1;
	or.pred  	%p175, %p173, %p174;
	@%p175 bra 	$L__BB1_46;
	abs.f32 	%f262, %f34;
	setp.nan.f32 	%p360, %f262, %f262;
$L__BB1_46:
	setp.eq.f32 	%p176, %f34, 0f00000000;
	or.pred  	%p177, %p360, %p176;
	@%p177 bra 	$L__BB1_48;
	sub.f32 	%f264, %f26, %f30;
	div.rn.f32 	%f443, %f264, %f34;
$L__BB1_48:
	setp.lt.s32 	%p178, %r31, %r113;
	mov.f32 	%f444, 0f7FFFFFFF;
	@%p178 bra 	$L__BB1_53;
	abs.f32 	%f266, %f27;
	setp.nan.f32 	%p180, %f266, %f266;
	abs.f32 	%f267, %f31;
	setp.nan.f32 	%p181, %f267, %f267;
	mov.pred 	%p361, -1;
	or.pred  	%p182, %p180, %p181;
	@%p182 bra 	$L__BB1_51;
	abs.f32 	%f269, %f35;
	setp.nan.f32 	%p361, %f269, %f269;
$L__BB1_51:
	setp.eq.f32 	%p183, %f35, 0f00000000;
	or.pred  	%p184, %p361, %p183;
	@%p184 bra 	$L__BB1_53;
	sub.f32 	%f271, %f27, %f31;
	div.rn.f32 	%f444, %f271, %f35;
$L__BB1_53:
	setp.lt.s32 	%p185, %r31, %r114;
	mov.f32 	%f445, 0f7FFFFFFF;
	@%p185 bra 	$L__BB1_58;
	abs.f32 	%f273, %f28;
	setp.nan.f32 	%p187, %f273, %f273;
	abs.f32 	%f274, %f32;
	setp.nan.f32 	%p188, %f274, %f274;
	mov.pred 	%p362, -1;
	or.pred  	%p189, %p187, %p188;
	@%p189 bra 	$L__BB1_56;
	abs.f32 	%f276, %f36;
	setp.nan.f32 	%p362, %f276, %f276;
$L__BB1_56:
	setp.eq.f32 	%p190, %f36, 0f00000000;
	or.pred  	%p191, %p362, %p190;
	@%p191 bra 	$L__BB1_58;
	sub.f32 	%f278, %f28, %f32;
	div.rn.f32 	%f445, %f278, %f36;
$L__BB1_58:
	setp.lt.s32 	%p192, %r31, %r115;
	mov.f32 	%f446, 0f7FFFFFFF;
	@%p192 bra 	$L__BB1_63;
	abs.f32 	%f280, %f29;
	setp.nan.f32 	%p194, %f280, %f280;
	abs.f32 	%f281, %f33;
	setp.nan.f32 	%p195, %f281, %f281;
	mov.pred 	%p363, -1;
	or.pred  	%p196, %p194, %p195;
	@%p196 bra 	$L__BB1_61;
	abs.f32 	%f283, %f37;
	setp.nan.f32 	%p363, %f283, %f283;
$L__BB1_61:
	setp.eq.f32 	%p197, %f37, 0f00000000;
	or.pred  	%p198, %p363, %p197;
	@%p198 bra 	$L__BB1_63;
	sub.f32 	%f285, %f29, %f33;
	div.rn.f32 	%f446, %f285, %f37;
$L__BB1_63:
	add.s64 	%rd14, %rd9, %rd10;
	st.global.v4.f32 	[%rd14], {%f443, %f444, %f445, %f446};
	add.s32 	%r118, %r29, -126;
	setp.eq.s32 	%p199, %r33, 2;
	mov.f32 	%f447, 0f7FFFFFFF;
	@%p199 bra 	$L__BB1_85;
	add.s64 	%rd78, %rd11, %rd10;
	ld.global.nc.v4.f32 	{%f46, %f47, %f48, %f49}, [%rd78];
	add.s64 	%rd79, %rd12, %rd10;
	ld.global.nc.v4.f32 	{%f50, %f51, %f52, %f53}, [%rd79];
	add.s64 	%rd80, %rd13, %rd10;
	ld.global.nc.v4.f32 	{%f54, %f55, %f56, %f57}, [%rd80];
	setp.lt.s32 	%p200, %r118, %r112;
	@%p200 bra 	$L__BB1_69;
	abs.f32 	%f287, %f46;
	setp.nan.f32 	%p202, %f287, %f287;
	abs.f32 	%f288, %f50;
	setp.nan.f32 	%p203, %f288, %f288;
	mov.pred 	%p364, -1;
	or.pred  	%p204, %p202, %p203;
	@%p204 bra 	$L__BB1_67;
	abs.f32 	%f290, %f54;
	setp.nan.f32 	%p364, %f290, %f290;
$L__BB1_67:
	setp.eq.f32 	%p205, %f54, 0f00000000;
	or.pred  	%p206, %p364, %p205;
	@%p206 bra 	$L__BB1_69;
	sub.f32 	%f292, %f46, %f50;
	div.rn.f32 	%f447, %f292, %f54;
$L__BB1_69:
	setp.lt.s32 	%p207, %r118, %r113;
	mov.f32 	%f448, 0f7FFFFFFF;
	@%p207 bra 	$L__BB1_74;
	abs.f32 	%f294, %f47;
	setp.nan.f32 	%p209, %f294, %f294;
	abs.f32 	%f295, %f51;
	setp.nan.f32 	%p210, %f295, %f295;
	mov.pred 	%p365, -1;
	or.pred  	%p211, %p209, %p210;
	@%p211 bra 	$L__BB1_72;
	abs.f32 	%f297, %f55;
	setp.nan.f32 	%p365, %f297, %f297;
$L__BB1_72:
	setp.eq.f32 	%p212, %f55, 0f00000000;
	or.pred  	%p213, %p365, %p212;
	@%p213 bra 	$L__BB1_74;
	sub.f32 	%f299, %f47, %f51;
	div.rn.f32 	%f448, %f299, %f55;
$L__BB1_74:
	setp.lt.s32 	%p214, %r118, %r114;
	mov.f32 	%f449, 0f7FFFFFFF;
	@%p214 bra 	$L__BB1_79;
	abs.f32 	%f301, %f48;
	setp.nan.f32 	%p216, %f301, %f301;
	abs.f32 	%f302, %f52;
	setp.nan.f32 	%p217, %f302, %f302;
	mov.pred 	%p366, -1;
	or.pred  	%p218, %p216, %p217;
	@%p218 bra 	$L__BB1_77;
	abs.f32 	%f304, %f56;
	setp.nan.f32 	%p366, %f304, %f304;
$L__BB1_77:
	setp.eq.f32 	%p219, %f56, 0f00000000;
	or.pred  	%p220, %p366, %p219;
	@%p220 bra 	$L__BB1_79;
	sub.f32 	%f306, %f48, %f52;
	div.rn.f32 	%f449, %f306, %f56;
$L__BB1_79:
	setp.lt.s32 	%p221, %r118, %r115;
	mov.f32 	%f450, 0f7FFFFFFF;
	@%p221 bra 	$L__BB1_84;
	abs.f32 	%f308, %f49;
	setp.nan.f32 	%p223, %f308, %f308;
	abs.f32 	%f309, %f53;
	setp.nan.f32 	%p224, %f309, %f309;
	mov.pred 	%p367, -1;
	or.pred  	%p225, %p223, %p224;
	@%p225 bra 	$L__BB1_82;
	abs.f32 	%f311, %f57;
	setp.nan.f32 	%p367, %f311, %f311;
$L__BB1_82:
	setp.eq.f32 	%p226, %f57, 0f00000000;
	or.pred  	%p227, %p367, %p226;
	@%p227 bra 	$L__BB1_84;
	sub.f32 	%f313, %f49, %f53;
	div.rn.f32 	%f450, %f313, %f57;
$L__BB1_84:
	add.s64 	%rd81, %rd14, %rd10;
	st.global.v4.f32 	[%rd81], {%f447, %f448, %f449, %f450};
	add.s32 	%r118, %r29, -125;
$L__BB1_85:
	sub.s32 	%r102, %r100, %r32;
	setp.gt.u32 	%p228, %r102, -4;
	@%p228 bra 	$L__BB1_168;
	mad.lo.s32 	%r119, %r15, %r118, %r16;
$L__BB1_87:
	.pragma "nounroll";
	mul.wide.s32 	%rd82, %r119, 16;
	add.s64 	%rd15, %rd4, %rd82;
	ld.global.nc.v4.f32 	{%f66, %f67, %f68, %f69}, [%rd15];
	add.s64 	%rd16, %rd3, %rd82;
	ld.global.nc.v4.f32 	{%f70, %f71, %f72, %f73}, [%rd16];
	add.s64 	%rd17, %rd2, %rd82;
	ld.global.nc.v4.f32 	{%f74, %f75, %f76, %f77}, [%rd17];
	setp.lt.s32 	%p229, %r118, %r112;
	mov.f32 	%f451, 0f7FFFFFFF;
	@%p229 bra 	$L__BB1_92;
	abs.f32 	%f315, %f66;
	setp.nan.f32 	%p231, %f315, %f315;
	abs.f32 	%f316, %f70;
	setp.nan.f32 	%p232, %f316, %f316;
	mov.pred 	%p368, -1;
	or.pred  	%p233, %p231, %p232;
	@%p233 bra 	$L__BB1_90;
	abs.f32 	%f318, %f74;
	setp.nan.f32 	%p368, %f318, %f318;
$L__BB1_90:
	setp.eq.f32 	%p234, %f74, 0f00000000;
	or.pred  	%p235, %p368, %p234;
	@%p235 bra 	$L__BB1_92;
	sub.f32 	%f320, %f66, %f70;
	div.rn.f32 	%f451, %f320, %f74;
$L__BB1_92:
	setp.lt.s32 	%p236, %r118, %r113;
	mov.f32 	%f452, 0f7FFFFFFF;
	@%p236 bra 	$L__BB1_97;
	abs.f32 	%f322, %f67;
	setp.nan.f32 	%p238, %f322, %f322;
	abs.f32 	%f323, %f71;
	setp.nan.f32 	%p239, %f323, %f323;
	mov.pred 	%p369, -1;
	or.pred  	%p240, %p238, %p239;
	@%p240 bra 	$L__BB1_95;
	abs.f32 	%f325, %f75;
	setp.nan.f32 	%p369, %f325, %f325;
$L__BB1_95:
	setp.eq.f32 	%p241, %f75, 0f00000000;
	or.pred  	%p242, %p369, %p241;
	@%p242 bra 	$L__BB1_97;
	sub.f32 	%f327, %f67, %f71;
	div.rn.f32 	%f452, %f327, %f75;
$L__BB1_97:
	setp.lt.s32 	%p243, %r118, %r114;
	mov.f32 	%f453, 0f7FFFFFFF;
	@%p243 bra 	$L__BB1_102;
	abs.f32 	%f329, %f68;
	setp.nan.f32 	%p245, %f329, %f329;
	abs.f32 	%f330, %f72;
	setp.nan.f32 	%p246, %f330, %f330;
	mov.pred 	%p370, -1;
	or.pred  	%p247, %p245, %p246;
	@%p247 bra 	$L__BB1_100;
	abs.f32 	%f332, %f76;
	setp.nan.f32 	%p370, %f332, %f332;
$L__BB1_100:
	setp.eq.f32 	%p248, %f76, 0f00000000;
	or.pred  	%p249, %p370, %p248;
	@%p249 bra 	$L__BB1_102;
	sub.f32 	%f334, %f68, %f72;
	div.rn.f32 	%f453, %f334, %f76;
$L__BB1_102:
	setp.lt.s32 	%p250, %r118, %r115;
	mov.f32 	%f454, 0f7FFFFFFF;
	@%p250 bra 	$L__BB1_107;
	abs.f32 	%f336, %f69;
	setp.nan.f32 	%p252, %f336, %f336;
	abs.f32 	%f337, %f73;
	setp.nan.f32 	%p253, %f337, %f337;
	mov.pred 	%p371, -1;
	or.pred  	%p254, %p252, %p253;
	@%p254 bra 	$L__BB1_105;
	abs.f32 	%f339, %f77;
	setp.nan.f32 	%p371, %f339, %f339;
$L__BB1_105:
	setp.eq.f32 	%p255, %f77, 0f00000000;
	or.pred  	%p256, %p371, %p255;
	@%p256 bra 	$L__BB1_107;
	sub.f32 	%f341, %f69, %f73;
	div.rn.f32 	%f454, %f341, %f77;
$L__BB1_107:
	add.s64 	%rd18, %rd1, %rd82;
	st.global.v4.f32 	[%rd18], {%f451, %f452, %f453, %f454};
	add.s64 	%rd20, %rd15, %rd19;
	ld.global.nc.v4.f32 	{%f86, %f87, %f88, %f89}, [%rd20];
	add.s64 	%rd21, %rd16, %rd19;
	ld.global.nc.v4.f32 	{%f90, %f91, %f92, %f93}, [%rd21];
	add.s64 	%rd22, %rd17, %rd19;
	ld.global.nc.v4.f32 	{%f94, %f95, %f96, %f97}, [%rd22];
	add.s32 	%r41, %r118, 1;
	setp.lt.s32 	%p257, %r41, %r112;
	mov.f32 	%f455, 0f7FFFFFFF;
	@%p257 bra 	$L__BB1_112;
	abs.f32 	%f343, %f86;
	setp.nan.f32 	%p259, %f343, %f343;
	abs.f32 	%f344, %f90;
	setp.nan.f32 	%p260, %f344, %f344;
	mov.pred 	%p372, -1;
	or.pred  	%p261, %p259, %p260;
	@%p261 bra 	$L__BB1_110;
	abs.f32 	%f346, %f94;
	setp.nan.f32 	%p372, %f346, %f346;
$L__BB1_110:
	setp.eq.f32 	%p262, %f94, 0f00000000;
	or.pred  	%p263, %p372, %p262;
	@%p263 bra 	$L__BB1_112;
	sub.f32 	%f348, %f86, %f90;
	div.rn.f32 	%f455, %f348, %f94;
$L__BB1_112:
	setp.lt.s32 	%p264, %r41, %r113;
	mov.f32 	%f456, 0f7FFFFFFF;
	@%p264 bra 	$L__BB1_117;
	abs.f32 	%f350, %f87;
	setp.nan.f32 	%p266, %f350, %f350;
	abs.f32 	%f351, %f91;
	setp.nan.f32 	%p267, %f351, %f351;
	mov.pred 	%p373, -1;
	or.pred  	%p268, %p266, %p267;
	@%p268 bra 	$L__BB1_115;
	abs.f32 	%f353, %f95;
	setp.nan.f32 	%p373, %f353, %f353;
$L__BB1_115:
	setp.eq.f32 	%p269, %f95, 0f00000000;
	or.pred  	%p270, %p373, %p269;
	@%p270 bra 	$L__BB1_117;
	sub.f32 	%f355, %f87, %f91;
	div.rn.f32 	%f456, %f355, %f95;
$L__BB1_117:
	setp.lt.s32 	%p271, %r41, %r114;
	mov.f32 	%f457, 0f7FFFFFFF;
	@%p271 bra 	$L__BB1_122;
	abs.f32 	%f357, %f88;
	setp.nan.f32 	%p273, %f357, %f357;
	abs.f32 	%f358, %f92;
	setp.nan.f32 	%p274, %f358, %f358;
	mov.pred 	%p374, -1;
	or.pred  	%p275, %p273, %p274;
	@%p275 bra 	$L__BB1_120;
	abs.f32 	%f360, %f96;
	setp.nan.f32 	%p374, %f360, %f360;
$L__BB1_120:
	setp.eq.f32 	%p276, %f96, 0f00000000;
	or.pred  	%p277, %p374, %p276;
	@%p277 bra 	$L__BB1_122;
	sub.f32 	%f362, %f88, %f92;
	div.rn.f32 	%f457, %f362, %f96;
$L__BB1_122:
	setp.lt.s32 	%p278, %r41, %r115;
	mov.f32 	%f458, 0f7FFFFFFF;
	@%p278 bra 	$L__BB1_127;
	abs.f32 	%f364, %f89;
	setp.nan.f32 	%p280, %f364, %f364;
	abs.f32 	%f365, %f93;
	setp.nan.f32 	%p281, %f365, %f365;
	mov.pred 	%p375, -1;
	or.pred  	%p282, %p280, %p281;
	@%p282 bra 	$L__BB1_125;
	abs.f32 	%f367, %f97;
	setp.nan.f32 	%p375, %f367, %f367;
$L__BB1_125:
	setp.eq.f32 	%p283, %f97, 0f00000000;
	or.pred  	%p284, %p375, %p283;
	@%p284 bra 	$L__BB1_127;
	sub.f32 	%f369, %f89, %f93;
	div.rn.f32 	%f458, %f369, %f97;
$L__BB1_127:
	add.s64 	%rd23, %rd18, %rd19;
	st.global.v4.f32 	[%rd23], {%f455, %f456, %f457, %f458};
	add.s64 	%rd24, %rd20, %rd19;
	ld.global.nc.v4.f32 	{%f106, %f107, %f108, %f109}, [%rd24];
	add.s64 	%rd25, %rd21, %rd19;
	ld.global.nc.v4.f32 	{%f110, %f111, %f112, %f113}, [%rd25];
	add.s64 	%rd26, %rd22, %rd19;
	ld.global.nc.v4.f32 	{%f114, %f115, %f116, %f117}, [%rd26];
	add.s32 	%r42, %r41, 1;
	setp.lt.s32 	%p285, %r42, %r112;
	mov.f32 	%f459, 0f7FFFFFFF;
	@%p285 bra 	$L__BB1_132;
	abs.f32 	%f371, %f106;
	setp.nan.f32 	%p287, %f371, %f371;
	abs.f32 	%f372, %f110;
	setp.nan.f32 	%p288, %f372, %f372;
	mov.pred 	%p376, -1;
	or.pred  	%p289, %p287, %p288;
	@%p289 bra 	$L__BB1_130;
	abs.f32 	%f374, %f114;
	setp.nan.f32 	%p376, %f374, %f374;
$L__BB1_130:
	setp.eq.f32 	%p290, %f114, 0f00000000;
	or.pred  	%p291, %p376, %p290;
	@%p291 bra 	$L__BB1_132;
	sub.f32 	%f376, %f106, %f110;
	div.rn.f32 	%f459, %f376, %f114;
$L__BB1_132:
	setp.lt.s32 	%p292, %r42, %r113;
	mov.f32 	%f460, 0f7FFFFFFF;
	@%p292 bra 	$L__BB1_137;
	abs.f32 	%f378, %f107;
	setp.nan.f32 	%p294, %f378, %f378;
	abs.f32 	%f379, %f111;
	setp.nan.f32 	%p295, %f379, %f379;
	mov.pred 	%p377, -1;
	or.pred  	%p296, %p294, %p295;
	@%p296 bra 	$L__BB1_135;
	abs.f32 	%f381, %f115;
	setp.nan.f32 	%p377, %f381, %f381;
$L__BB1_135:
	setp.eq.f32 	%p297, %f115, 0f00000000;
	or.pred  	%p298, %p377, %p297;
	@%p298 bra 	$L__BB1_137;
	sub.f32 	%f383, %f107, %f111;
	div.rn.f32 	%f460, %f383, %f115;
$L__BB1_137:
	setp.lt.s32 	%p299, %r42, %r114;
	mov.f32 	%f461, 0f7FFFFFFF;
	@%p299 bra 	$L__BB1_142;
	abs.f32 	%f385, %f108;
	setp.nan.f32 	%p301, %f385, %f385;
	abs.f32 	%f386, %f112;
	setp.nan.f32 	%p302, %f386, %f386;
	mov.pred 	%p378, -1;
	or.pred  	%p303, %p301, %p302;
	@%p303 bra 	$L__BB1_140;
	abs.f32 	%f388, %f116;
	setp.nan.f32 	%p378, %f388, %f388;
$L__BB1_140:
	setp.eq.f32 	%p304, %f116, 0f00000000;
	or.pred  	%p305, %p378, %p304;
	@%p305 bra 	$L__BB1_142;
	sub.f32 	%f390, %f108, %f112;
	div.rn.f32 	%f461, %f390, %f116;
$L__BB1_142:
	setp.lt.s32 	%p306, %r42, %r115;
	mov.f32 	%f462, 0f7FFFFFFF;
	@%p306 bra 	$L__BB1_147;
	abs.f32 	%f392, %f109;
	setp.nan.f32 	%p308, %f392, %f392;
	abs.f32 	%f393, %f113;
	setp.nan.f32 	%p309, %f393, %f393;
	mov.pred 	%p379, -1;
	or.pred  	%p310, %p308, %p309;
	@%p310 bra 	$L__BB1_145;
	abs.f32 	%f395, %f117;
	setp.nan.f32 	%p379, %f395, %f395;
$L__BB1_145:
	setp.eq.f32 	%p311, %f117, 0f00000000;
	or.pred  	%p312, %p379, %p311;
	@%p312 bra 	$L__BB1_147;
	sub.f32 	%f397, %f109, %f113;
	div.rn.f32 	%f462, %f397, %f117;
$L__BB1_147:
	add.s64 	%rd27, %rd23, %rd19;
	st.global.v4.f32 	[%rd27], {%f459, %f460, %f461, %f462};
	add.s64 	%rd84, %rd24, %rd19;
	ld.global.nc.v4.f32 	{%f126, %f127, %f128, %f129}, [%rd84];
	add.s64 	%rd85, %rd25, %rd19;
	ld.global.nc.v4.f32 	{%f130, %f131, %f132, %f133}, [%rd85];
	add.s64 	%rd86, %rd26, %rd19;
	ld.global.nc.v4.f32 	{%f134, %f135, %f136, %f137}, [%rd86];
	add.s32 	%r43, %r42, 1;
	setp.lt.s32 	%p313, %r43, %r112;
	mov.f32 	%f463, 0f7FFFFFFF;
	@%p313 bra 	$L__BB1_152;
	abs.f32 	%f399, %f126;
	setp.nan.f32 	%p315, %f399, %f399;
	abs.f32 	%f400, %f130;
	setp.nan.f32 	%p316, %f400, %f400;
	mov.pred 	%p380, -1;
	or.pred  	%p317, %p315, %p316;
	@%p317 bra 	$L__BB1_150;
	abs.f32 	%f402, %f134;
	setp.nan.f32 	%p380, %f402, %f402;
$L__BB1_150:
	setp.eq.f32 	%p318, %f134, 0f00000000;
	or.pred  	%p319, %p380, %p318;
	@%p319 bra 	$L__BB1_152;
	sub.f32 	%f404, %f126, %f130;
	div.rn.f32 	%f463, %f404, %f134;
$L__BB1_152:
	setp.lt.s32 	%p320, %r43, %r113;
	mov.f32 	%f464, 0f7FFFFFFF;
	@%p320 bra 	$L__BB1_157;
	abs.f32 	%f406, %f127;
	setp.nan.f32 	%p322, %f406, %f406;
	abs.f32 	%f407, %f131;
	setp.nan.f32 	%p323, %f407, %f407;
	mov.pred 	%p381, -1;
	or.pred  	%p324, %p322, %p323;
	@%p324 bra 	$L__BB1_155;
	abs.f32 	%f409, %f135;
	setp.nan.f32 	%p381, %f409, %f409;
$L__BB1_155:
	setp.eq.f32 	%p325, %f135, 0f00000000;
	or.pred  	%p326, %p381, %p325;
	@%p326 bra 	$L__BB1_157;
	sub.f32 	%f411, %f127, %f131;
	div.rn.f32 	%f464, %f411, %f135;
$L__BB1_157:
	setp.lt.s32 	%p327, %r43, %r114;
	mov.f32 	%f465, 0f7FFFFFFF;
	@%p327 bra 	$L__BB1_162;
	abs.f32 	%f413, %f128;
	setp.nan.f32 	%p329, %f413, %f413;
	abs.f32 	%f414, %f132;
	setp.nan.f32 	%p330, %f414, %f414;
	mov.pred 	%p382, -1;
	or.pred  	%p331, %p329, %p330;
	@%p331 bra 	$L__BB1_160;
	abs.f32 	%f416, %f136;
	setp.nan.f32 	%p382, %f416, %f416;
$L__BB1_160:
	setp.eq.f32 	%p332, %f136, 0f00000000;
	or.pred  	%p333, %p382, %p332;
	@%p333 bra 	$L__BB1_162;
	sub.f32 	%f418, %f128, %f132;
	div.rn.f32 	%f465, %f418, %f136;
$L__BB1_162:
	setp.lt.s32 	%p334, %r43, %r115;
	mov.f32 	%f466, 0f7FFFFFFF;
	@%p334 bra 	$L__BB1_167;
	abs.f32 	%f420, %f129;
	setp.nan.f32 	%p336, %f420, %f420;
	abs.f32 	%f421, %f133;
	setp.nan.f32 	%p337, %f421, %f421;
	mov.pred 	%p383, -1;
	or.pred  	%p338, %p336, %p337;
	@%p338 bra 	$L__BB1_165;
	abs.f32 	%f423, %f137;
	setp.nan.f32 	%p383, %f423, %f423;
$L__BB1_165:
	setp.eq.f32 	%p339, %f137, 0f00000000;
	or.pred  	%p340, %p383, %p339;
	@%p340 bra 	$L__BB1_167;
	sub.f32 	%f425, %f129, %f133;
	div.rn.f32 	%f466, %f425, %f137;
$L__BB1_167:
	add.s64 	%rd87, %rd27, %rd19;
	st.global.v4.f32 	[%rd87], {%f463, %f464, %f465, %f466};
	add.s32 	%r119, %r119, %r71;
	add.s32 	%r118, %r43, 1;
	setp.lt.s32 	%p341, %r118, %r30;
	@%p341 bra 	$L__BB1_87;
$L__BB1_168:
	mov.u32 	%r103, %nctaid.x;
	shl.b32 	%r104, %r103, 7;
	add.s32 	%r117, %r117, %r104;
	setp.lt.s32 	%p342, %r117, %r72;
	add.s32 	%r116, %r116, 1;
	@%p342 bra 	$L__BB1_21;
	bra.uni 	$L__BB1_216;
$L__BB1_169:
	mov.u32 	%r76, %ctaid.y;
	mov.u32 	%r77, %ntid.x;
	mov.u32 	%r78, %tid.x;
	mad.lo.s32 	%r48, %r76, %r77, %r78;
	setp.ge.u32 	%p80, %r48, %r71;
	@%p80 bra 	$L__BB1_216;
	setp.eq.s64 	%p81, %rd53, 0;
	mov.b32 	%r121, 0;
	@%p81 bra 	$L__BB1_172;
	mul.wide.u32 	%rd60, %r48, 4;
	add.s64 	%rd61, %rd5, %rd60;
	ld.global.nc.u32 	%r80, [%rd61];
	max.s32 	%r121, %r80, 0;
$L__BB1_172:
	mov.u32 	%r81, %ctaid.x;
	shl.b32 	%r51, %r81, 7;
	setp.ge.s32 	%p82, %r51, %r72;
	@%p82 bra 	$L__BB1_216;
	shl.b32 	%r52, %r1, 7;
	add.s32 	%r53, %r51, 128;
	mov.b32 	%r122, 0;
	mul.wide.u32 	%rd41, %r71, 4;
	mov.u32 	%r123, %r51;
$L__BB1_174:
	mul.lo.s32 	%r56, %r52, %r122;
	add.s32 	%r57, %r53, %r56;
	min.s32 	%r58, %r72, %r57;
	add.s32 	%r59, %r57, -127;
	max.s32 	%r60, %r58, %r59;
	and.b32  	%r61, %r60, 3;
	setp.eq.s32 	%p83, %r61, 0;
	mov.f32 	%f467, 0f7FFFFFFF;
	mov.u32 	%r124, %r123;
	@%p83 bra 	$L__BB1_193;
	mad.lo.s32 	%r62, %r123, %r71, %r48;
	mul.wide.s32 	%rd62, %r62, 4;
	add.s64 	%rd28, %rd4, %rd62;
	ld.global.nc.f32 	%f146, [%rd28];
	add.s64 	%rd29, %rd3, %rd62;
	ld.global.nc.f32 	%f147, [%rd29];
	add.s64 	%rd30, %rd2, %rd62;
	ld.global.nc.f32 	%f148, [%rd30];
	setp.lt.s32 	%p84, %r123, %r121;
	@%p84 bra 	$L__BB1_180;
	abs.f32 	%f182, %f146;
	setp.nan.f32 	%p86, %f182, %f182;
	abs.f32 	%f183, %f147;
	setp.nan.f32 	%p87, %f183, %f183;
	mov.pred 	%p384, -1;
	or.pred  	%p88, %p86, %p87;
	@%p88 bra 	$L__BB1_178;
	abs.f32 	%f185, %f148;
	setp.nan.f32 	%p384, %f185, %f185;
$L__BB1_178:
	setp.eq.f32 	%p89, %f148, 0f00000000;
	or.pred  	%p90, %p384, %p89;
	@%p90 bra 	$L__BB1_180;
	sub.f32 	%f187, %f146, %f147;
	div.rn.f32 	%f467, %f187, %f148;
$L__BB1_180:
	add.s64 	%rd31, %rd1, %rd62;
	st.global.f32 	[%rd31], %f467;
	setp.eq.s32 	%p91, %r61, 1;
	mov.f32 	%f468, 0f7FFFFFFF;
	mov.u32 	%r124, %r59;
	@%p91 bra 	$L__BB1_193;
	add.s64 	%rd33, %rd28, %rd41;
	ld.global.nc.f32 	%f151, [%rd33];
	add.s64 	%rd34, %rd29, %rd41;
	ld.global.nc.f32 	%f152, [%rd34];
	add.s64 	%rd35, %rd30, %rd41;
	ld.global.nc.f32 	%f153, [%rd35];
	setp.lt.s32 	%p92, %r59, %r121;
	@%p92 bra 	$L__BB1_186;
	abs.f32 	%f189, %f151;
	setp.nan.f32 	%p94, %f189, %f189;
	abs.f32 	%f190, %f152;
	setp.nan.f32 	%p95, %f190, %f190;
	mov.pred 	%p385, -1;
	or.pred  	%p96, %p94, %p95;
	@%p96 bra 	$L__BB1_184;
	abs.f32 	%f192, %f153;
	setp.nan.f32 	%p385, %f192, %f192;
$L__BB1_184:
	setp.eq.f32 	%p97, %f153, 0f00000000;
	or.pred  	%p98, %p385, %p97;
	@%p98 bra 	$L__BB1_186;
	sub.f32 	%f194, %f151, %f152;
	div.rn.f32 	%f468, %f194, %f153;
$L__BB1_186:
	add.s64 	%rd36, %rd31, %rd41;
	st.global.f32 	[%rd36], %f468;
	add.s32 	%r124, %r57, -126;
	setp.eq.s32 	%p99, %r61, 2;
	mov.f32 	%f469, 0f7FFFFFFF;
	@%p99 bra 	$L__BB1_193;
	add.s64 	%rd64, %rd33, %rd41;
	ld.global.nc.f32 	%f156, [%rd64];
	add.s64 	%rd65, %rd34, %rd41;
	ld.global.nc.f32 	%f157, [%rd65];
	add.s64 	%rd66, %rd35, %rd41;
	ld.global.nc.f32 	%f158, [%rd66];
	setp.lt.s32 	%p100, %r124, %r121;
	@%p100 bra 	$L__BB1_192;
	abs.f32 	%f196, %f156;
	setp.nan.f32 	%p102, %f196, %f196;
	abs.f32 	%f197, %f157;
	setp.nan.f32 	%p103, %f197, %f197;
	mov.pred 	%p386, -1;
	or.pred  	%p104, %p102, %p103;
	@%p104 bra 	$L__BB1_190;
	abs.f32 	%f199, %f158;
	setp.nan.f32 	%p386, %f199, %f199;
$L__BB1_190:
	setp.eq.f32 	%p105, %f158, 0f00000000;
	or.pred  	%p106, %p386, %p105;
	@%p106 bra 	$L__BB1_192;
	sub.f32 	%f201, %f156, %f157;
	div.rn.f32 	%f469, %f201, %f158;
$L__BB1_192:
	add.s64 	%rd67, %rd36, %rd41;
	st.global.f32 	[%rd67], %f469;
	add.s32 	%r124, %r57, -125;
$L__BB1_193:
	add.s32 	%r83, %r51, %r56;
	sub.s32 	%r84, %r83, %r60;
	setp.gt.u32 	%p107, %r84, -4;
	@%p107 bra 	$L__BB1_215;
$L__BB1_194:
	.pragma "nounroll";
	mad.lo.s32 	%r67, %r124, %r71, %r48;
	mul.wide.s32 	%rd68, %r67, 4;
	add.s64 	%rd37, %rd4, %rd68;
	ld.global.nc.f32 	%f161, [%rd37];
	add.s64 	%rd38, %rd3, %rd68;
	ld.global.nc.f32 	%f162, [%rd38];
	add.s64 	%rd39, %rd2, %rd68;
	ld.global.nc.f32 	%f163, [%rd39];
	setp.lt.s32 	%p108, %r124, %r121;
	mov.f32 	%f470, 0f7FFFFFFF;
	@%p108 bra 	$L__BB1_199;
	abs.f32 	%f203, %f161;
	setp.nan.f32 	%p110, %f203, %f203;
	abs.f32 	%f204, %f162;
	setp.nan.f32 	%p111, %f204, %f204;
	mov.pred 	%p387, -1;
	or.pred  	%p112, %p110, %p111;
	@%p112 bra 	$L__BB1_197;
	abs.f32 	%f206, %f163;
	setp.nan.f32 	%p387, %f206, %f206;
$L__BB1_197:
	setp.eq.f32 	%p113, %f163, 0f00000000;
	or.pred  	%p114, %p387, %p113;
	@%p114 bra 	$L__BB1_199;
	sub.f32 	%f208, %f161, %f162;
	div.rn.f32 	%f470, %f208, %f163;
$L__BB1_199:
	add.s64 	%rd40, %rd1, %rd68;
	st.global.f32 	[%rd40], %f470;
	add.s32 	%r85, %r124, 1;
	add.s64 	%rd42, %rd37, %rd41;
	ld.global.nc.f32 	%f166, [%rd42];
	add.s64 	%rd43, %rd38, %rd41;
	ld.global.nc.f32 	%f167, [%rd43];
	add.s64 	%rd44, %rd39, %rd41;
	ld.global.nc.f32 	%f168, [%rd44];
	setp.lt.s32 	%p115, %r85, %r121;
	mov.f32 	%f471, 0f7FFFFFFF;
	@%p115 bra 	$L__BB1_204;
	abs.f32 	%f210, %f166;
	setp.nan.f32 	%p117, %f210, %f210;
	abs.f32 	%f211, %f167;
	setp.nan.f32 	%p118, %f211, %f211;
	mov.pred 	%p388, -1;
	or.pred  	%p119, %p117, %p118;
	@%p119 bra 	$L__BB1_202;
	abs.f32 	%f213, %f168;
	setp.nan.f32 	%p388, %f213, %f213;
$L__BB1_202:
	setp.eq.f32 	%p120, %f168, 0f00000000;
	or.pred  	%p121, %p388, %p120;
	@%p121 bra 	$L__BB1_204;
	sub.f32 	%f215, %f166, %f167;
	div.rn.f32 	%f471, %f215, %f168;
$L__BB1_204:
	add.s64 	%rd45, %rd40, %rd41;
	st.global.f32 	[%rd45], %f471;
	add.s32 	%r86, %r124, 2;
	add.s64 	%rd46, %rd42, %rd41;
	ld.global.nc.f32 	%f171, [%rd46];
	add.s64 	%rd47, %rd43, %rd41;
	ld.global.nc.f32 	%f172, [%rd47];
	add.s64 	%rd48, %rd44, %rd41;
	ld.global.nc.f32 	%f173, [%rd48];
	setp.lt.s32 	%p122, %r86, %r121;
	mov.f32 	%f472, 0f7FFFFFFF;
	@%p122 bra 	$L__BB1_209;
	abs.f32 	%f217, %f171;
	setp.nan.f32 	%p124, %f217, %f217;
	abs.f32 	%f218, %f172;
	setp.nan.f32 	%p125, %f218, %f218;
	mov.pred 	%p389, -1;
	or.pred  	%p126, %p124, %p125;
	@%p126 bra 	$L__BB1_207;
	abs.f32 	%f220, %f173;
	setp.nan.f32 	%p389, %f220, %f220;
$L__BB1_207:
	setp.eq.f32 	%p127, %f173, 0f00000000;
	or.pred  	%p128, %p389, %p127;
	@%p128 bra 	$L__BB1_209;
	sub.f32 	%f222, %f171, %f172;
	div.rn.f32 	%f472, %f222, %f173;
$L__BB1_209:
	add.s64 	%rd49, %rd45, %rd41;
	st.global.f32 	[%rd49], %f472;
	add.s32 	%r87, %r124, 3;
	add.s64 	%rd70, %rd46, %rd41;
	ld.global.nc.f32 	%f176, [%rd70];
	add.s64 	%rd71, %rd47, %rd41;
	ld.global.nc.f32 	%f177, [%rd71];
	add.s64 	%rd72, %rd48, %rd41;
	ld.global.nc.f32 	%f178, [%rd72];
	setp.lt.s32 	%p129, %r87, %r121;
	mov.f32 	%f473, 0f7FFFFFFF;
	@%p129 bra 	$L__BB1_214;
	abs.f32 	%f224, %f176;
	setp.nan.f32 	%p131, %f224, %f224;
	abs.f32 	%f225, %f177;
	setp.nan.f32 	%p132, %f225, %f225;
	mov.pred 	%p390, -1;
	or.pred  	%p133, %p131, %p132;
	@%p133 bra 	$L__BB1_212;
	abs.f32 	%f227, %f178;
	setp.nan.f32 	%p390, %f227, %f227;
$L__BB1_212:
	setp.eq.f32 	%p134, %f178, 0f00000000;
	or.pred  	%p135, %p390, %p134;
	@%p135 bra 	$L__BB1_214;
	sub.f32 	%f229, %f176, %f177;
	div.rn.f32 	%f473, %f229, %f178;
$L__BB1_214:
	add.s64 	%rd73, %rd49, %rd41;
	st.global.f32 	[%rd73], %f473;
	add.s32 	%r124, %r124, 4;
	setp.lt.s32 	%p136, %r124, %r58;
	@%p136 bra 	$L__BB1_194;
$L__BB1_215:
	add.s32 	%r123, %r123, %r52;
	setp.lt.s32 	%p137, %r123, %r72;
	add.s32 	%r122, %r122, 1;
	@%p137 bra 	$L__BB1_174;
$L__BB1_216:
	ret;

}


// ===== COMPILED SASS (sm_100) =====

	.target	sm_100

	.elftype	@"ET_EXEC"


//--------------------- .note.nv.tkinfo           --------------------------
	.section	.note.nv.tkinfo,"",@"SHT_NOTE"
	.sectionflags	@"SHF_NOTE_NV_TKINFO"
	.tkinfo
        /*0018*/ 	.word	0x00000002
        /*0030*/ 	.string	""
        /*0030*/ 	.string	"ptxas"
        /*0030*/ 	.string	"Cuda compilation tools, release 13.0, V13.0.88"
        /*0030*/ 	.string	"Build cuda_13.0.r13.0/compiler.36424714_0"
        /*0030*/ 	.string	"-arch sm_100 -m 64 "



//--------------------- .note.nv.cuinfo           --------------------------
	.section	.note.nv.cuinfo,"",@"SHT_NOTE"
	.sectionflags	@"SHF_NOTE_NV_CUINFO"
        /*0018*/ 	.short	0x0002
        /*001a*/ 	.short	0x0064
        /*001c*/ 	.short	0x0082
	.zero		2


//--------------------- .nv.info                  --------------------------
	.section	.nv.info,"",@"SHT_CUDA_INFO"
	.align	4


	//----- nvinfo : EIATTR_REGCOUNT
	.align		4
        /*0000*/ 	.byte	0x04, 0x2f
        /*0002*/ 	.short	(.L_1 - .L_0)
	.align		4
.L_0:
        /*0004*/ 	.word	index@(marketefi_kernel_f32)
        /*0008*/ 	.word	0x00000019


	//----- nvinfo : EIATTR_FRAME_SIZE
	.align		4
.L_1:
        /*000c*/ 	.byte	0x04, 0x11
        /*000e*/ 	.short	(.L_3 - .L_2)
	.align		4
.L_2:
        /*0010*/ 	.word	index@($__internal_1_$__cuda_sm3x_div_rn_noftz_f32_slowpath)
        /*0014*/ 	.word	0x00000000


	//----- nvinfo : EIATTR_FRAME_SIZE
	.align		4
.L_3:
        /*0018*/ 	.byte	0x04, 0x11
        /*001a*/ 	.short	(.L_5 - .L_4)
	.align		4
.L_4:
        /*001c*/ 	.word	index@(marketefi_kernel_f32)
        /*0020*/ 	.word	0x00000000


	//----- nvinfo : EIATTR_REGCOUNT
	.align		4
.L_5:
        /*0024*/ 	.byte	0x04, 0x2f
        /*0026*/ 	.short	(.L_7 - .L_6)
	.align		4
.L_6:
        /*0028*/ 	.word	index@(marketefi_many_series_one_param_f32)
        /*002c*/ 	.word	0x00000030


	//----- nvinfo : EIATTR_FRAME_SIZE
	.align		4
.L_7:
        /*0030*/ 	.byte	0x04, 0x11
        /*0032*/ 	.short	(.L_9 - .L_8)
	.align		4
.L_8:
        /*0034*/ 	.word	index@($__internal_0_$__cuda_sm3x_div_rn_noftz_f32_slowpath)
        /*0038*/ 	.word	0x00000000


	//----- nvinfo : EIATTR_FRAME_SIZE
	.align		4
.L_9:
        /*003c*/ 	.byte	0x04, 0x11
        /*003e*/ 	.short	(.L_11 - .L_10)
	.align		4
.L_10:
        /*0040*/ 	.word	index@(marketefi_many_series_one_param_f32)
        /*0044*/ 	.word	0x00000000


	//----- nvinfo : EIATTR_MIN_STACK_SIZE
	.align		4
.L_11:
        /*0048*/ 	.byte	0x04, 0x12
        /*004a*/ 	.short	(.L_13 - .L_12)
	.align		4
.L_12:
        /*004c*/ 	.word	index@(marketefi_many_series_one_param_f32)
        /*0050*/ 	.word	0x00000000


	//----- nvinfo : EIATTR_MIN_STACK_SIZE
	.align		4
.L_13:
        /*0054*/ 	.byte	0x04, 0x12
        /*0056*/ 	.short	(.L_15 - .L_14)
	.align		4
.L_14:
        /*0058*/ 	.word	index@(marketefi_kernel_f32)
        /*005c*/ 	.word	0x00000000
.L_15:


//--------------------- .nv.compat                --------------------------
	.section	.nv.compat,"",@"SHT_CUDA_COMPAT_INFO"
	.align	4
        /*0000*/ 	.byte	0x02, 0x09, 0x00, 0x00, 0x02, 0x02, 0x01, 0x00, 0x02, 0x05, 0x05, 0x00, 0x03, 0x07, 0x01, 0x01
        /*0010*/ 	.byte	0x02, 0x03, 0x00, 0x00, 0x02, 0x06, 0x01, 0x00, 0x04, 0x0b, 0x08, 0x00, 0x01, 0x00, 0x00, 0x00
        /*0020*/ 	.byte	0x00, 0x00, 0x00, 0x00


//--------------------- .nv.info.marketefi_many_series_one_param_f32 --------------------------
	.section	.nv.info.marketefi_many_series_one_param_f32,"",@"SHT_CUDA_INFO"
	.sectionflags	@""
	.align	4


	//----- nvinfo : EIATTR_CUDA_API_VERSION
	.align		4
        /*0000*/ 	.byte	0x04, 0x37
        /*0002*/ 	.short	(.L_17 - .L_16)
.L_16:
        /*0004*/ 	.word	0x00000082


	//----- nvinfo : EIATTR_KPARAM_INFO
	.align		4
.L_17:
        /*0008*/ 	.byte	0x04, 0x17
        /*000a*/ 	.short	(.L_19 - .L_18)
.L_18:
        /*000c*/ 	.word	0x00000000
        /*0010*/ 	.short	0x0006
        /*0012*/ 	.short	0x0028
        /*0014*/ 	.byte	0x00, 0xf5, 0x21, 0x00


	//----- nvinfo : EIATTR_KPARAM_INFO
	.align		4
.L_19:
        /*0018*/ 	.byte	0x04, 0x17
        /*001a*/ 	.short	(.L_21 - .L_20)
.L_20:
        /*001c*/ 	.word	0x00000000
        /*0020*/ 	.short	0x0005
        /*0022*/ 	.short	0x0024
        /*0024*/ 	.byte	0x00, 0xf0, 0x11, 0x00


	//----- nvinfo : EIATTR_KPARAM_INFO
	.align		4
.L_21:
        /*0028*/ 	.byte	0x04, 0x17
        /*002a*/ 	.short	(.L_23 - .L_22)
.L_22:
        /*002c*/ 	.word	0x00000000
        /*0030*/ 	.short	0x0004
        /*0032*/ 	.short	0x0020
        /*0034*/ 	.byte	0x00, 0xf0, 0x11, 0x00


	//----- nvinfo : EIATTR_KPARAM_INFO
	.align		4
.L_23:
        /*0038*/ 	.byte	0x04, 0x17
        /*003a*/ 	.short	(.L_25 - .L_24)
.L_24:
        /*003c*/ 	.word	0x00000000
        /*0040*/ 	.short	0x0003
        /*0042*/ 	.short	0x0018
        /*0044*/ 	.byte	0x00, 0xf5, 0x21, 0x00


	//----- nvinfo : EIATTR_KPARAM_INFO
	.align		4
.L_25:
        /*0048*/ 	.byte	0x04, 0x17
        /*004a*/ 	.short	(.L_27 - .L_26)
.L_26:
        /*004c*/ 	.word	0x00000000
        /*0050*/ 	.short	0x0002
        /*0052*/ 	.short	0x0010
        /*0054*/ 	.byte	0x00, 0xf5, 0x21, 0x00


	//----- nvinfo : EIATTR_KPARAM_INFO
	.align		4
.L_27:
        /*0058*/ 	.byte	0x04, 0x17
        /*005a*/ 	.short	(.L_29 - .L_28)
.L_28:
        /*005c*/ 	.word	0x00000000
        /*0060*/ 	.short	0x0001
        /*0062*/ 	.short	0x0008
        /*0064*/ 	.byte	0x00, 0xf5, 0x21, 0x00


	//----- nvinfo : EIATTR_KPARAM_INFO
	.align		4
.L_29:
        /*0068*/ 	.byte	0x04, 0x17
        /*006a*/ 	.short	(.L_31 - .L_30)
.L_30:
        /*006c*/ 	.word	0x00000000
        /*0070*/ 	.short	0x0000
        /*0072*/ 	.short	0x0000
        /*0074*/ 	.byte	0x00, 0xf5, 0x21, 0x00


	//----- nvinfo : EIATTR_SPARSE_MMA_MASK
	.align		4
.L_31:
        /*0078*/ 	.byte	0x03, 0x50
        /*007a*/ 	.short	0x0000


	//----- nvinfo : EIATTR_MAXREG_COUNT
	.align		4
        /*007c*/ 	.byte	0x03, 0x1b
        /*007e*/ 	.short	0x00ff


	//----- nvinfo : EIATTR_MERCURY_ISA_VERSION
	.align		4
        /*0080*/ 	.byte	0x03, 0x5f
        /*0082*/ 	.short	0x0101


	//----- nvinfo : EIATTR_VRC_CTA_INIT_COUNT
	.align		4
        /*0084*/ 	.byte	0x02, 0x4a
	.zero		1
	.zero		1


	//----- nvinfo : EIATTR_EXIT_INSTR_OFFSETS
	.align		4
        /*0088*/ 	.byte	0x04, 0x1c
        /*008a*/ 	.short	(.L_33 - .L_32)


	//   ....[0]....
.L_32:
        /*008c*/ 	.word	0x00000040


	//   ....[1]....
        /*0090*/ 	.word	0x000000d0


	//   ....[2]....
        /*0094*/ 	.word	0x00000290


	//   ....[3]....
        /*0098*/ 	.word	0x00000520


	//   ....[4]....
        /*009c*/ 	.word	0x00000640


	//   ....[5]....
        /*00a0*/ 	.word	0x00000720


	//   ....[6]....
        /*00a4*/ 	.word	0x00003970


	//   ....[7]....
        /*00a8*/ 	.word	0x000039d0


	//   ....[8]....
        /*00ac*/ 	.word	0x00003a80


	//   ....[9]....
        /*00b0*/ 	.word	0x00004bc0


	//----- nvinfo : EIATTR_CRS_STACK_SIZE
	.align		4
.L_33:
        /*00b4*/ 	.byte	0x04, 0x1e
        /*00b6*/ 	.short	(.L_35 - .L_34)
.L_34:
        /*00b8*/ 	.word	0x00000000


	//----- nvinfo : EIATTR_CBANK_PARAM_SIZE
	.align		4
.L_35:
        /*00bc*/ 	.byte	0x03, 0x19
        /*00be*/ 	.short	0x0030


	//----- nvinfo : EIATTR_PARAM_CBANK
	.align		4
        /*00c0*/ 	.byte	0x04, 0x0a
        /*00c2*/ 	.short	(.L_37 - .L_36)
	.align		4
.L_36:
        /*00c4*/ 	.word	index@(.nv.constant0.marketefi_many_series_one_param_f32)
        /*00c8*/ 	.short	0x0380
        /*00ca*/ 	.short	0x0030


	//----- nvinfo : EIATTR_SW_WAR
	.align		4
.L_37:
        /*00cc*/ 	.byte	0x04, 0x36
        /*00ce*/ 	.short	(.L_39 - .L_38)
.L_38:
        /*00d0*/ 	.word	0x00000008
.L_39:


//--------------------- .nv.info.marketefi_kernel_f32 --------------------------
	.section	.nv.info.marketefi_kernel_f32,"",@"SHT_CUDA_INFO"
	.sectionflags	@""
	.align	4


	//----- nvinfo : EIATTR_CUDA_API_VERSION
	.align		4
        /*0000*/ 	.byte	0x04, 0x37
        /*0002*/ 	.short	(.L_41 - .L_40)
.L_40:
        /*0004*/ 	.word	0x00000082


	//----- nvinfo : EIATTR_KPARAM_INFO
	.align		4
.L_41:
        /*0008*/ 	.byte	0x04, 0x17
        /*000a*/ 	.short	(.L_43 - .L_42)
.L_42:
        /*000c*/ 	.word	0x00000000
        /*0010*/ 	.short	0x0005
        /*0012*/ 	.short	0x0020
        /*0014*/ 	.byte	0x00, 0xf5, 0x21, 0x00


	//----- nvinfo : EIATTR_KPARAM_INFO
	.align		4
.L_43:
        /*0018*/ 	.byte	0x04, 0x17
        /*001a*/ 	.short	(.L_45 - .L_44)
.L_44:
        /*001c*/ 	.word	0x00000000
        /*0020*/ 	.short	0x0004
        /*0022*/ 	.short	0x001c
        /*0024*/ 	.byte	0x00, 0xf0, 0x11, 0x00


	//----- nvinfo : EIATTR_KPARAM_INFO
	.align		4
.L_45:
        /*0028*/ 	.byte	0x04, 0x17
        /*002a*/ 	.short	(.L_47 - .L_46)
.L_46:
        /*002c*/ 	.word	0x00000000
        /*0030*/ 	.short	0x0003
        /*0032*/ 	.short	0x0018
        /*0034*/ 	.byte	0x00, 0xf0, 0x11, 0x00


	//----- nvinfo : EIATTR_KPARAM_INFO
	.align		4
.L_47:
        /*0038*/ 	.byte	0x04, 0x17
        /*003a*/ 	.short	(.L_49 - .L_48)
.L_48:
        /*003c*/ 	.word	0x00000000
        /*0040*/ 	.short	0x0002
        /*0042*/ 	.short	0x0010
        /*0044*/ 	.byte	0x00, 0xf5, 0x21, 0x00


	//----- nvinfo : EIATTR_KPARAM_INFO
	.align		4
.L_49:
        /*0048*/ 	.byte	0x04, 0x17
        /*004a*/ 	.short	(.L_51 - .L_50)
.L_50:
        /*004c*/ 	.word	0x00000000
        /*0050*/ 	.short	0x0001
        /*0052*/ 	.short	0x0008
        /*0054*/ 	.byte	0x00, 0xf5, 0x21, 0x00


	//----- nvinfo : EIATTR_KPARAM_INFO
	.align		4
.L_51:
        /*0058*/ 	.byte	0x04, 0x17
        /*005a*/ 	.short	(.L_53 - .L_52)
.L_52:
        /*005c*/ 	.word	0x00000000
        /*0060*/ 	.short	0x0000
        /*0062*/ 	.short	0x0000
        /*0064*/ 	.byte	0x00, 0xf5, 0x21, 0x00


	//----- nvinfo : EIATTR_SPARSE_MMA_MASK
	.align		4
.L_53:
        /*0068*/ 	.byte	0x03, 0x50
        /*006a*/ 	.short	0x0000


	//----- nvinfo : EIATTR_MAXREG_COUNT
	.align		4
        /*006c*/ 	.byte	0x03, 0x1b
        /*006e*/ 	.short	0x00ff


	//----- nvinfo : EIATTR_MERCURY_ISA_VERSION
	.align		4
        /*0070*/ 	.byte	0x03, 0x5f
        /*0072*/ 	.short	0x0101


	//----- nvinfo : EIATTR_VRC_CTA_INIT_COUNT
	.align		4
        /*0074*/ 	.byte	0x02, 0x4a
	.zero		1
	.zero		1


	//----- nvinfo : EIATTR_EXIT_INSTR_OFFSETS
	.align		4
        /*0078*/ 	.byte	0x04, 0x1c
        /*007a*/ 	.short	(.L_55 - .L_54)


	//   ....[0]....
.L_54:
        /*007c*/ 	.word	0x00000030


	//   ....[1]....
        /*0080*/ 	.word	0x00000090


	//   ....[2]....
        /*0084*/ 	.word	0x00000ab0


	//----- nvinfo : EIATTR_CRS_STACK_SIZE
	.align		4
.L_55:
        /*0088*/ 	.byte	0x04, 0x1e
        /*008a*/ 	.short	(.L_57 - .L_56)
.L_56:
        /*008c*/ 	.word	0x00000000


	//----- nvinfo : EIATTR_CBANK_PARAM_SIZE
	.align		4
.L_57:
        /*0090*/ 	.byte	0x03, 0x19
        /*0092*/ 	.short	0x0028


	//----- nvinfo : EIATTR_PARAM_CBANK
	.align		4
        /*0094*/ 	.byte	0x04, 0x0a
        /*0096*/ 	.short	(.L_59 - .L_58)
	.align		4
.L_58:
        /*0098*/ 	.word	index@(.nv.constant0.marketefi_kernel_f32)
        /*009c*/ 	.short	0x0380
        /*009e*/ 	.short	0x0028


	//----- nvinfo : EIATTR_SW_WAR
	.align		4
.L_59:
        /*00a0*/ 	.byte	0x04, 0x36
        /*00a2*/ 	.short	(.L_61 - .L_60)
.L_60:
        /*00a4*/ 	.word	0x00000008
.L_61:


//--------------------- .nv.callgraph             --------------------------
	.section	.nv.callgraph,"",@"SHT_CUDA_CALLGRAPH"
	.align	4
	.sectionentsize	8
	.align		4
        /*0000*/ 	.word	0x00000000
	.align		4
        /*0004*/ 	.word	0xffffffff
	.align		4
        /*0008*/ 	.word	0x00000000
	.align		4
        /*000c*/ 	.word	0xfffffffe
	.align		4
        /*0010*/ 	.word	0x00000000
	.align		4
        /*0014*/ 	.word	0xfffffffd
	.align		4
        /*0018*/ 	.word	0x00000000
	.align		4
        /*001c*/ 	.word	0xfffffffc


//--------------------- .text.marketefi_many_series_one_param_f32 --------------------------
	.section	.text.marketefi_many_series_one_param_f32,"ax",@progbits
	.align	128
        .global         marketefi_many_series_one_param_f32
        .type           marketefi_many_series_one_param_f32,@function
        .size           marketefi_many_series_one_param_f32,(.L_x_192 - marketefi_many_series_one_param_f32)
        .other          marketefi_many_series_one_param_f32,@"STO_CUDA_ENTRY STV_DEFAULT"
marketefi_many_series_one_param_f32:
.text.marketefi_many_series_one_param_f32:
[----:B------:R-:W-:Y:S08]  /*0000*/  LDC R1, c[0x0][0x37c] ;  /* 0x0000df00ff017b82 */ /* 0x000ff00000000800 */
[----:B------:R-:W0:Y:S02]  /*0010*/  LDC.64 R8, c[0x0][0x3a0] ;  /* 0x0000e800ff087b82 */ /* 0x000e240000000a00 */
[----:B0-----:R-:W-:-:S04]  /*0020*/  VIMNMX R0, PT, PT, R8, R9, PT ;  /* 0x0000000908007248 */ /* 0x001fc80003fe0100 */
[----:B------:R-:W-:-:S13]  /*0030*/  ISETP.GE.AND P0, PT, R0, 0x1, PT ;  /* 0x000000010000780c */ /* 0x000fda0003f06270 */
[----:B------:R-:W-:Y:S05]  /*0040*/  @!P0 EXIT ;  /* 0x000000000000894d */ /* 0x000fea0003800000 */
[----:B------:R-:W0:Y:S01]  /*0050*/  LDC R0, c[0x0][0x374] ;  /* 0x0000dd00ff007b82 */ /* 0x000e220000000800 */
[----:B------:R-:W1:Y:S07]  /*0060*/  LDCU.64 UR8, c[0x0][0x358] ;  /* 0x00006b00ff0877ac */ /* 0x000e6e0008000a00 */
[----:B------:R-:W2:Y:S02]  /*0070*/  LDC R7, c[0x0][0x370] ;  /* 0x0000dc00ff077b82 */ /* 0x000ea40000000800 */
[----:B--2---:R-:W-:-:S04]  /*0080*/  ISETP.NE.AND P0, PT, R7, R8, PT ;  /* 0x000000080700720c */ /* 0x004fc80003f05270 */
[----:B0-----:R-:W-:-:S13]  /*0090*/  ISETP.NE.OR P0, PT, R0, 0x1, P0 ;  /* 0x000000010000780c */ /* 0x001fda0000705670 */
[----:B-1----:R-:W-:Y:S05]  /*00a0*/  @P0 BRA `(.L_x_0) ;  /* 0x0000000400200947 */ /* 0x002fea0003800000 */
[----:B------:R-:W0:Y:S02]  /*00b0*/  S2R R3, SR_CTAID.X ;  /* 0x0000000000037919 */ /* 0x000e240000002500 */
[----:B0-----:R-:W-:-:S13]  /*00c0*/  ISETP.GE.U32.AND P0, PT, R3, R8, PT ;  /* 0x000000080300720c */ /* 0x001fda0003f06070 */
[----:B------:R-:W-:Y:S05]  /*00d0*/  @P0 EXIT ;  /* 0x000000000000094d */ /* 0x000fea0003800000 */
[----:B------:R-:W0:Y:S01]  /*00e0*/  LDCU.64 UR4, c[0x0][0x398] ;  /* 0x00007300ff0477ac */ /* 0x000e220008000a00 */
[----:B------:R-:W1:Y:S01]  /*00f0*/  S2R R11, SR_TID.X ;  /* 0x00000000000b7919 */ /* 0x000e620000002100 */
[----:B------:R-:W-:Y:S01]  /*0100*/  IMAD.MOV.U32 R0, RZ, RZ, RZ ;  /* 0x000000ffff007224 */ /* 0x000fe200078e00ff */
[----:B0-----:R-:W-:-:S04]  /*0110*/  UISETP.NE.U32.AND UP0, UPT, UR4, URZ, UPT ;  /* 0x000000ff0400728c */ /* 0x001fc8000bf05070 */
[----:B------:R-:W-:-:S09]  /*0120*/  UISETP.NE.AND.EX UP0, UPT, UR5, URZ, UPT, UP0 ;  /* 0x000000ff0500728c */ /* 0x000fd2000bf05300 */
[----:B------:R-:W-:Y:S05]  /*0130*/  BRA.U !UP0, `(.L_x_1) ;  /* 0x0000000108107547 */ /* 0x000fea000b800000 */
[----:B------:R-:W0:Y:S02]  /*0140*/  LDC.64 R4, c[0x0][0x398] ;  /* 0x0000e600ff047b82 */ /* 0x000e240000000a00 */
[----:B0-----:R-:W-:-:S06]  /*0150*/  IMAD.WIDE.U32 R4, R3, 0x4, R4 ;  /* 0x0000000403047825 */ /* 0x001fcc00078e0004 */
[----:B------:R-:W2:Y:S02]  /*0160*/  LDG.E.CONSTANT R4, desc[UR8][R4.64] ;  /* 0x0000000804047981 */ /* 0x000ea4000c1e9900 */
[----:B--2---:R-:W-:-:S07]  /*0170*/  VIMNMX R0, PT, PT, RZ, R4, !PT ;  /* 0x00000004ff007248 */ /* 0x004fce0007fe0100 */
.L_x_1:
[----:B------:R-:W-:Y:S01]  /*0180*/  VIMNMX.U32 R10, PT, PT, R0, R9, PT ;  /* 0x00000009000a7248 */ /* 0x000fe20003fe0000 */
[----:B------:R-:W-:Y:S03]  /*0190*/  BSSY.RECONVERGENT B0, `(.L_x_2) ;  /* 0x000000d000007945 */ /* 0x000fe60003800200 */
[----:B-1----:R-:W-:-:S13]  /*01a0*/  ISETP.GE.U32.AND P0, PT, R11, R10, PT ;  /* 0x0000000a0b00720c */ /* 0x002fda0003f06070 */
[----:B------:R-:W-:Y:S05]  /*01b0*/  @P0 BRA `(.L_x_3) ;  /* 0x0000000000280947 */ /* 0x000fea0003800000 */
[----:B------:R-:W0:Y:S01]  /*01c0*/  LDC R13, c[0x0][0x360] ;  /* 0x0000d800ff0d7b82 */ /* 0x000e220000000800 */
[----:B------:R-:W-:Y:S01]  /*01d0*/  IMAD.MOV.U32 R2, RZ, RZ, R11 ;  /* 0x000000ffff027224 */ /* 0x000fe200078e000b */
[----:B------:R-:W-:-:S06]  /*01e0*/  MOV R15, 0x7fffffff ;  /* 0x7fffffff000f7802 */ /* 0x000fcc0000000f00 */
[----:B------:R-:W1:Y:S02]  /*01f0*/  LDC.64 R6, c[0x0][0x3a8] ;  /* 0x0000ea00ff067b82 */ /* 0x000e640000000a00 */
.L_x_4:
[----:B--2---:R-:W-:Y:S02]  /*0200*/  IMAD R5, R2, R8, R3 ;  /* 0x0000000802057224 */ /* 0x004fe400078e0203 */
[----:B0-----:R-:W-:Y:S02]  /*0210*/  IMAD.IADD R2, R13, 0x1, R2 ;  /* 0x000000010d027824 */ /* 0x001fe400078e0202 */
[----:B-1----:R-:W-:-:S03]  /*0220*/  IMAD.WIDE R4, R5, 0x4, R6 ;  /* 0x0000000405047825 */ /* 0x002fc600078e0206 */
[----:B------:R-:W-:Y:S02]  /*0230*/  ISETP.GE.AND P0, PT, R2, R10, PT ;  /* 0x0000000a0200720c */ /* 0x000fe40003f06270 */
[----:B------:R2:W-:Y:S11]  /*0240*/  STG.E desc[UR8][R4.64], R15 ;  /* 0x0000000f04007986 */ /* 0x0005f6000c101908 */
[----:B------:R-:W-:Y:S05]  /*0250*/  @!P0 BRA `(.L_x_4) ;  /* 0xfffffffc00e88947 */ /* 0x000fea000383ffff */
.L_x_3:
[----:B------:R-:W-:Y:S05]  /*0260*/  BSYNC.RECONVERGENT B0 ;  /* 0x0000000000007941 */ /* 0x000fea0003800200 */
.L_x_2:
[----:B------:R-:W-:-:S05]  /*0270*/  IMAD.IADD R2, R11, 0x1, R0 ;  /* 0x000000010b027824 */ /* 0x000fca00078e0200 */
[----:B------:R-:W-:-:S13]  /*0280*/  ISETP.GE.AND P0, PT, R2, R9, PT ;  /* 0x000000090200720c */ /* 0x000fda0003f06270 */
[----:B------:R-:W-:Y:S05]  /*0290*/  @P0 EXIT ;  /* 0x000000000000094d */ /* 0x000fea0003800000 */
[----:B--2---:R-:W0:Y:S01]  /*02a0*/  LDC.64 R4, c[0x0][0x3a8] ;  /* 0x0000ea00ff047b82 */ /* 0x004e220000000a00 */
[----:B------:R-:W1:Y:S01]  /*02b0*/  LDCU UR4, c[0x0][0x360] ;  /* 0x00006c00ff0477ac */ /* 0x000e620008000800 */
[----:B------:R-:W2:Y:S06]  /*02c0*/  LDCU.64 UR6, c[0x0][0x3a0] ;  /* 0x00007400ff0677ac */ /* 0x000eac0008000a00 */
[----:B------:R-:W3:Y:S08]  /*02d0*/  LDC.64 R6, c[0x0][0x390] ;  /* 0x0000e400ff067b82 */ /* 0x000ef00000000a00 */
[----:B------:R-:W4:Y:S08]  /*02e0*/  LDC.64 R10, c[0x0][0x380] ;  /* 0x0000e000ff0a7b82 */ /* 0x000f300000000a00 */
[----:B-12---:R-:W0:Y:S02]  /*02f0*/  LDC.64 R8, c[0x0][0x388] ;  /* 0x0000e200ff087b82 */ /* 0x006e240000000a00 */
.L_x_9:
[----:B------:R-:W-:-:S04]  /*0300*/  IMAD R0, R2, UR6, R3 ;  /* 0x0000000602007c24 */ /* 0x000fc8000f8e0203 */
[----:B0-----:R-:W-:-:S04]  /*0310*/  IMAD.WIDE R14, R0, 0x4, R8 ;  /* 0x00000004000e7825 */ /* 0x001fc800078e0208 */
[C---:B-1--4-:R-:W-:Y:S02]  /*0320*/  IMAD.WIDE R12, R0.reuse, 0x4, R10 ;  /* 0x00000004000c7825 */ /* 0x052fe400078e020a */
[----:B------:R-:W2:Y:S02]  /*0330*/  LDG.E.CONSTANT R15, desc[UR8][R14.64] ;  /* 0x000000080e0f7981 */ /* 0x000ea4000c1e9900 */
[----:B---3--:R-:W-:Y:S02]  /*0340*/  IMAD.WIDE R16, R0, 0x4, R6 ;  /* 0x0000000400107825 */ /* 0x008fe400078e0206 */
[----:B------:R-:W3:Y:S04]  /*0350*/  LDG.E.CONSTANT R32, desc[UR8][R12.64] ;  /* 0x000000080c207981 */ /* 0x000ee8000c1e9900 */
[----:B------:R-:W4:Y:S01]  /*0360*/  LDG.E.CONSTANT R29, desc[UR8][R16.64] ;  /* 0x00000008101d7981 */ /* 0x000f22000c1e9900 */
[----:B------:R-:W-:Y:S01]  /*0370*/  IADD3 R2, PT, PT, R2, UR4, RZ ;  /* 0x0000000402027c10 */ /* 0x000fe2000fffe0ff */
[----:B------:R-:W-:Y:S01]  /*0380*/  BSSY.RECONVERGENT B2, `(.L_x_5) ;  /* 0x0000016000027945 */ /* 0x000fe20003800200 */
[----:B------:R-:W-:-:S02]  /*0390*/  IMAD.MOV.U32 R19, RZ, RZ, 0x7fffffff ;  /* 0x7fffffffff137424 */ /* 0x000fc400078e00ff */
[----:B------:R-:W-:Y:S02]  /*03a0*/  ISETP.GE.AND P2, PT, R2, UR7, PT ;  /* 0x0000000702007c0c */ /* 0x000fe4000bf46270 */
[----:B--2---:R-:W-:-:S04]  /*03b0*/  FSETP.NAN.AND P0, PT, |R15|, |R15|, PT ;  /* 0x4000000f0f00720b */ /* 0x004fc80003f08200 */
[----:B---3--:R-:W-:-:S04]  /*03c0*/  FSETP.NAN.OR P0, PT, |R32|, |R32|, P0 ;  /* 0x400000202000720b */ /* 0x008fc80000708600 */
[----:B----4-:R-:W-:-:S04]  /*03d0*/  FSETP.NAN.OR P0, PT, |R29|, |R29|, P0 ;  /* 0x4000001d1d00720b */ /* 0x010fc80000708600 */
[----:B------:R-:W-:-:S13]  /*03e0*/  FSETP.EQ.OR P0, PT, R29, RZ, P0 ;  /* 0x000000ff1d00720b */ /* 0x000fda0000702400 */
[----:B------:R-:W-:Y:S05]  /*03f0*/  @P0 BRA `(.L_x_6) ;  /* 0x0000000000380947 */ /* 0x000fea0003800000 */
[----:B------:R-:W0:Y:S01]  /*0400*/  MUFU.RCP R12, R29 ;  /* 0x0000001d000c7308 */ /* 0x000e220000001000 */
[----:B------:R-:W-:Y:S01]  /*0410*/  FADD R32, R32, -R15 ;  /* 0x8000000f20207221 */ /* 0x000fe20000000000 */
[----:B------:R-:W-:Y:S06]  /*0420*/  BSSY.RECONVERGENT B3, `(.L_x_7) ;  /* 0x000000a000037945 */ /* 0x000fec0003800200 */
[----:B------:R-:W1:Y:S01]  /*0430*/  FCHK P0, R32, R29 ;  /* 0x0000001d20007302 */ /* 0x000e620000000000 */
[----:B0-----:R-:W-:-:S04]  /*0440*/  FFMA R13, -R29, R12, 1 ;  /* 0x3f8000001d0d7423 */ /* 0x001fc8000000010c */
[----:B------:R-:W-:-:S04]  /*0450*/  FFMA R13, R12, R13, R12 ;  /* 0x0000000d0c0d7223 */ /* 0x000fc8000000000c */
[----:B------:R-:W-:-:S04]  /*0460*/  FFMA R12, R32, R13, RZ ;  /* 0x0000000d200c7223 */ /* 0x000fc800000000ff */
[----:B------:R-:W-:-:S04]  /*0470*/  FFMA R14, -R29, R12, R32 ;  /* 0x0000000c1d0e7223 */ /* 0x000fc80000000120 */
[----:B------:R-:W-:Y:S01]  /*0480*/  FFMA R12, R13, R14, R12 ;  /* 0x0000000e0d0c7223 */ /* 0x000fe2000000000c */
[----:B-1----:R-:W-:Y:S06]  /*0490*/  @!P0 BRA `(.L_x_8) ;  /* 0x0000000000088947 */ /* 0x002fec0003800000 */
[----:B------:R-:W-:-:S07]  /*04a0*/  MOV R30, 0x4c0 ;  /* 0x000004c0001e7802 */ /* 0x000fce0000000f00 */
[----:B------:R-:W-:Y:S05]  /*04b0*/  CALL.REL.NOINC `($__internal_0_$__cuda_sm3x_div_rn_noftz_f32_slowpath) ;  /* 0x0000004400c47944 */ /* 0x000fea0003c00000 */
.L_x_8:
[----:B------:R-:W-:Y:S05]  /*04c0*/  BSYNC.RECONVERGENT B3 ;  /* 0x0000000000037941 */ /* 0x000fea0003800200 */
.L_x_7:
[----:B------:R-:W-:-:S07]  /*04d0*/  MOV R19, R12 ;  /* 0x0000000c00137202 */ /* 0x000fce0000000f00 */
.L_x_6:
[----:B------:R-:W-:Y:S05]  /*04e0*/  BSYNC.RECONVERGENT B2 ;  /* 0x0000000000027941 */ /* 0x000fea0003800200 */
.L_x_5:
[----:B------:R-:W-:-:S05]  /*04f0*/  IMAD.WIDE R12, R0, 0x4, R4 ;  /* 0x00000004000c7825 */ /* 0x000fca00078e0204 */
[----:B------:R1:W-:Y:S01]  /*0500*/  STG.E desc[UR8][R12.64], R19 ;  /* 0x000000130c007986 */ /* 0x0003e2000c101908 */
[----:B------:R-:W-:Y:S05]  /*0510*/  @!P2 BRA `(.L_x_9) ;  /* 0xfffffffc0078a947 */ /* 0x000fea000383ffff */
[----:B------:R-:W-:Y:S05]  /*0520*/  EXIT ;  /* 0x000000000000794d */ /* 0x000fea0003800000 */
.L_x_0:
[----:B------:R-:W0:Y:S01]  /*0530*/  LDCU UR4, c[0x0][0x388] ;  /* 0x00007100ff0477ac */ /* 0x000e220008000800 */
[----:B------:R-:W-:Y:S01]  /*0540*/  LOP3.LUT P0, RZ, R8, 0x3, RZ, 0xc0, !PT ;  /* 0x0000000308ff7812 */ /* 0x000fe2000780c0ff */
[----:B------:R-:W0:Y:S01]  /*0550*/  LDCU UR5, c[0x0][0x380] ;  /* 0x00007000ff0577ac */ /* 0x000e220008000800 */
[----:B------:R-:W0:Y:S01]  /*0560*/  LDCU UR6, c[0x0][0x390] ;  /* 0x00007200ff0677ac */ /* 0x000e220008000800 */
[----:B------:R-:W1:Y:S01]  /*0570*/  LDCU UR10, c[0x0][0x398] ;  /* 0x00007300ff0a77ac */ /* 0x000e620008000800 */
[----:B------:R-:W1:Y:S01]  /*0580*/  LDCU UR7, c[0x0][0x3a8] ;  /* 0x00007500ff0777ac */ /* 0x000e620008000800 */
[----:B0-----:R-:W-:-:S04]  /*0590*/  ULOP3.LUT UR4, UR6, UR4, UR5, 0xfe, !UPT ;  /* 0x0000000406047292 */ /* 0x001fc8000f8efe05 */
[----:B-1----:R-:W-:-:S04]  /*05a0*/  ULOP3.LUT UR4, UR7, UR4, UR10, 0xfe, !UPT ;  /* 0x0000000407047292 */ /* 0x002fc8000f8efe0a */
[----:B------:R-:W-:-:S06]  /*05b0*/  ULOP3.LUT UP0, URZ, UR4, 0xf, URZ, 0xc0, !UPT ;  /* 0x0000000f04ff7892 */ /* 0x000fcc000f80c0ff */
[----:B------:R-:W-:-:S13]  /*05c0*/  PLOP3.LUT P0, PT, P0, PT, UP0, 0xea, 0xae ;  /* 0x0000000000ae781c */ /* 0x000fda000070fd0a */
[----:B------:R-:W-:Y:S05]  /*05d0*/  @P0 BRA `(.L_x_10) ;  /* 0x0000003000e80947 */ /* 0x000fea0003800000 */
[----:B------:R-:W0:Y:S01]  /*05e0*/  S2R R3, SR_TID.X ;  /* 0x0000000000037919 */ /* 0x000e220000002100 */
[----:B------:R-:W0:Y:S01]  /*05f0*/  S2UR UR4, SR_CTAID.Y ;  /* 0x00000000000479c3 */ /* 0x000e220000002600 */
[----:B------:R-:W-:-:S07]  /*0600*/  SHF.R.U32.HI R7, RZ, 0x2, R8 ;  /* 0x00000002ff077819 */ /* 0x000fce0000011608 */
[----:B------:R-:W0:Y:S02]  /*0610*/  LDC R6, c[0x0][0x360] ;  /* 0x0000d800ff067b82 */ /* 0x000e240000000800 */
[----:B0-----:R-:W-:-:S05]  /*0620*/  IMAD R6, R6, UR4, R3 ;  /* 0x0000000406067c24 */ /* 0x001fca000f8e0203 */
[----:B------:R-:W-:-:S13]  /*0630*/  ISETP.GE.U32.AND P0, PT, R6, R7, PT ;  /* 0x000000070600720c */ /* 0x000fda0003f06070 */
[----:B------:R-:W-:Y:S05]  /*0640*/  @P0 EXIT ;  /* 0x000000000000094d */ /* 0x000fea0003800000 */
[----:B------:R-:W0:Y:S01]  /*0650*/  LDC R0, c[0x0][0x39c] ;  /* 0x0000e700ff007b82 */ /* 0x000e220000000800 */
[----:B------:R-:W-:-:S04]  /*0660*/  ISETP.NE.U32.AND P0, PT, RZ, UR10, PT ;  /* 0x0000000aff007c0c */ /* 0x000fc8000bf05070 */
[----:B0-----:R-:W-:-:S13]  /*0670*/  ISETP.NE.AND.EX P0, PT, R0, RZ, PT, P0 ;  /* 0x000000ff0000720c */ /* 0x001fda0003f05300 */
[----:B------:R-:W0:Y:S02]  /*0680*/  @P0 LDC.64 R10, c[0x0][0x398] ;  /* 0x0000e600ff0a0b82 */ /* 0x000e240000000a00 */
[----:B0-----:R-:W-:-:S05]  /*0690*/  @P0 IMAD.WIDE.U32 R10, R6, 0x10, R10 ;  /* 0x00000010060a0825 */ /* 0x001fca00078e000a */
[----:B------:R-:W2:Y:S01]  /*06a0*/  @P0 LDG.E.128.CONSTANT R12, desc[UR8][R10.64] ;  /* 0x000000080a0c0981 */ /* 0x000ea2000c1e9d00 */
[----:B------:R-:W0:Y:S01]  /*06b0*/  S2UR UR5, SR_CTAID.X ;  /* 0x00000000000579c3 */ /* 0x000e220000002500 */
[----:B------:R-:W-:Y:S02]  /*06c0*/  CS2R R4, SRZ ;  /* 0x0000000000047805 */ /* 0x000fe4000001ff00 */
[----:B------:R-:W-:Y:S01]  /*06d0*/  CS2R R2, SRZ ;  /* 0x0000000000027805 */ /* 0x000fe2000001ff00 */
[----:B0-----:R-:W-:-:S06]  /*06e0*/  USHF.L.U32 UR5, UR5, 0x7, URZ ;  /* 0x0000000705057899 */ /* 0x001fcc00080006ff */
[----:B------:R-:W-:Y:S02]  /*06f0*/  ISETP.LE.AND P1, PT, R9, UR5, PT ;  /* 0x0000000509007c0c */ /* 0x000fe4000bf23270 */
[----:B--2---:R-:W-:Y:S02]  /*0700*/  @P0 VIMNMX R5, PT, PT, RZ, R12, !PT ;  /* 0x0000000cff050248 */ /* 0x004fe40007fe0100 */
[----:B------:R-:W-:-:S09]  /*0710*/  @P0 VIMNMX R4, PT, PT, RZ, R13, !PT ;  /* 0x0000000dff040248 */ /* 0x000fd20007fe0100 */
[----:B------:R-:W-:Y:S05]  /*0720*/  @P1 EXIT ;  /* 0x000000000000194d */ /* 0x000fea0003800000 */
[----:B------:R-:W-:Y:S01]  /*0730*/  @P0 VIMNMX R3, PT, PT, RZ, R14, !PT ;  /* 0x0000000eff030248 */ /* 0x000fe20007fe0100 */
[----:B------:R-:W-:Y:S01]  /*0740*/  UMOV UR4, URZ ;  /* 0x000000ff00047c82 */ /* 0x000fe20008000000 */
[----:B------:R-:W-:Y:S01]  /*0750*/  @P0 VIMNMX R2, PT, PT, RZ, R15, !PT ;  /* 0x0000000fff020248 */ /* 0x000fe20007fe0100 */
[----:B------:R-:W-:-:S06]  /*0760*/  UMOV UR6, UR5 ;  /* 0x0000000500067c82 */ /* 0x000fcc0008000000 */
.L_x_118:
[----:B------:R-:W0:Y:S01]  /*0770*/  LDC R25, c[0x0][0x370] ;  /* 0x0000dc00ff197b82 */ /* 0x000e220000000800 */
[----:B------:R-:W-:-:S07]  /*0780*/  MOV R33, UR6 ;  /* 0x0000000600217c02 */ /* 0x000fce0008000f00 */
[----:B-1----:R-:W1:Y:S01]  /*0790*/  LDC R0, c[0x0][0x3a4] ;  /* 0x0000e900ff007b82 */ /* 0x002e620000000800 */
[----:B0-----:R-:W-:-:S05]  /*07a0*/  IMAD R25, R25, UR4, RZ ;  /* 0x0000000419197c24 */ /* 0x001fca000f8e02ff */
[----:B------:R-:W-:-:S04]  /*07b0*/  LEA R25, R25, UR5, 0x7 ;  /* 0x0000000519197c11 */ /* 0x000fc8000f8e38ff */
[C---:B-1----:R-:W-:Y:S01]  /*07c0*/  VIADDMNMX R0, R25.reuse, 0x80, R0, PT ;  /* 0x0000008019007846 */ /* 0x042fe20003800100 */
[----:B------:R-:W-:-:S05]  /*07d0*/  VIADD R37, R25, 0x1 ;  /* 0x0000000119257836 */ /* 0x000fca0000000000 */
[----:B------:R-:W-:-:S04]  /*07e0*/  VIMNMX R24, PT, PT, R0, R37, !PT ;  /* 0x0000002500187248 */ /* 0x000fc80007fe0100 */
[----:B------:R-:W-:-:S13]  /*07f0*/  LOP3.LUT P0, R26, R24, 0x3, RZ, 0xc0, !PT ;  /* 0x00000003181a7812 */ /* 0x000fda000780c0ff */
[----:B--2-45:R-:W-:Y:S05]  /*0800*/  @!P0 BRA `(.L_x_11) ;  /* 0x0000001400408947 */ /* 0x034fea0003800000 */
[----:B------:R-:W0:Y:S01]  /*0810*/  LDC.64 R44, c[0x0][0x380] ;  /* 0x0000e000ff2c7b82 */ /* 0x000e220000000a00 */
[----:B------:R-:W-:-:S07]  /*0820*/  IMAD R33, R7, UR6, R6 ;  /* 0x0000000607217c24 */ /* 0x000fce000f8e0206 */
[----:B------:R-:W1:Y:S08]  /*0830*/  LDC.64 R42, c[0x0][0x388] ;  /* 0x0000e200ff2a7b82 */ /* 0x000e700000000a00 */
[----:B------:R-:W2:Y:S01]  /*0840*/  LDC.64 R40, c[0x0][0x390] ;  /* 0x0000e400ff287b82 */ /* 0x000ea20000000a00 */
[----:B0-----:R-:W-:-:S05]  /*0850*/  IMAD.WIDE R44, R33, 0x10, R44 ;  /* 0x00000010212c7825 */ /* 0x001fca00078e022c */
[----:B------:R0:W5:Y:S01]  /*0860*/  LDG.E.128.CONSTANT R8, desc[UR8][R44.64] ;  /* 0x000000082c087981 */ /* 0x000162000c1e9d00 */
[----:B-1----:R-:W-:-:S05]  /*0870*/  IMAD.WIDE R42, R33, 0x10, R42 ;  /* 0x00000010212a7825 */ /* 0x002fca00078e022a */
[----:B------:R0:W5:Y:S01]  /*0880*/  LDG.E.128.CONSTANT R12, desc[UR8][R42.64] ;  /* 0x000000082a0c7981 */ /* 0x000162000c1e9d00 */
[----:B--2---:R-:W-:-:S05]  /*0890*/  IMAD.WIDE R40, R33, 0x10, R40 ;  /* 0x0000001021287825 */ /* 0x004fca00078e0228 */
[----:B------:R0:W5:Y:S01]  /*08a0*/  LDG.E.128.CONSTANT R16, desc[UR8][R40.64] ;  /* 0x0000000828107981 */ /* 0x000162000c1e9d00 */
[----:B------:R-:W-:Y:S01]  /*08b0*/  ISETP.LE.AND P0, PT, R5, UR6, PT ;  /* 0x0000000605007c0c */ /* 0x000fe2000bf03270 */
[----:B------:R-:W-:Y:S01]  /*08c0*/  BSSY.RECONVERGENT B2, `(.L_x_12) ;  /* 0x0000017000027945 */ /* 0x000fe20003800200 */
[----:B------:R-:W-:-:S11]  /*08d0*/  IMAD.MOV.U32 R20, RZ, RZ, 0x7fffffff ;  /* 0x7fffffffff147424 */ /* 0x000fd600078e00ff */
[----:B0-----:R-:W-:Y:S05]  /*08e0*/  @!P0 BRA `(.L_x_13) ;  /* 0x0000000000508947 */ /* 0x001fea0003800000 */
[----:B-----5:R-:W-:-:S04]  /*08f0*/  FSETP.NAN.AND P0, PT, |R12|, |R12|, PT ;  /* 0x4000000c0c00720b */ /* 0x020fc80003f08200 */
[----:B------:R-:W-:-:S04]  /*0900*/  FSETP.NAN.OR P0, PT, |R8|, |R8|, P0 ;  /* 0x400000080800720b */ /* 0x000fc80000708600 */
[----:B------:R-:W-:-:S04]  /*0910*/  FSETP.NAN.OR P0, PT, |R16|, |R16|, P0 ;  /* 0x400000101000720b */ /* 0x000fc80000708600 */
        /* <DEDUP_REMOVED lines=12> */
[----:B------:R-:W-:Y:S02]  /*09e0*/  MOV R29, R16 ;  /* 0x00000010001d7202 */ /* 0x000fe40000000f00 */
[----:B------:R-:W-:-:S07]  /*09f0*/  MOV R30, 0xa10 ;  /* 0x00000a10001e7802 */ /* 0x000fce0000000f00 */
[----:B------:R-:W-:Y:S05]  /*0a00*/  CALL.REL.NOINC `($__internal_0_$__cuda_sm3x_div_rn_noftz_f32_slowpath) ;  /* 0x0000004000707944 */ /* 0x000fea0003c00000 */
.L_x_15:
[----:B------:R-:W-:Y:S05]  /*0a10*/  BSYNC.RECONVERGENT B3 ;  /* 0x0000000000037941 */ /* 0x000fea0003800200 */
.L_x_14:
[----:B------:R-:W-:-:S07]  /*0a20*/  IMAD.MOV.U32 R20, RZ, RZ, R12 ;  /* 0x000000ffff147224 */ /* 0x000fce00078e000c */
.L_x_13:
[----:B------:R-:W-:Y:S05]  /*0a30*/  BSYNC.RECONVERGENT B2 ;  /* 0x0000000000027941 */ /* 0x000fea0003800200 */
.L_x_12:
[----:B------:R-:W-:Y:S01]  /*0a40*/  ISETP.LE.AND P0, PT, R4, UR6, PT ;  /* 0x0000000604007c0c */ /* 0x000fe2000bf03270 */
[----:B------:R-:W-:Y:S01]  /*0a50*/  BSSY.RECONVERGENT B2, `(.L_x_16) ;  /* 0x0000017000027945 */ /* 0x000fe20003800200 */
[----:B------:R-:W-:-:S11]  /*0a60*/  MOV R21, 0x7fffffff ;  /* 0x7fffffff00157802 */ /* 0x000fd60000000f00 */
[----:B------:R-:W-:Y:S05]  /*0a70*/  @!P0 BRA `(.L_x_17) ;  /* 0x0000000000508947 */ /* 0x000fea0003800000 */
        /* <DEDUP_REMOVED lines=15> */
[----:B------:R-:W-:Y:S01]  /*0b70*/  IMAD.MOV.U32 R29, RZ, RZ, R17 ;  /* 0x000000ffff1d7224 */ /* 0x000fe200078e0011 */
[----:B------:R-:W-:-:S07]  /*0b80*/  MOV R30, 0xba0 ;  /* 0x00000ba0001e7802 */ /* 0x000fce0000000f00 */
[----:B------:R-:W-:Y:S05]  /*0b90*/  CALL.REL.NOINC `($__internal_0_$__cuda_sm3x_div_rn_noftz_f32_slowpath) ;  /* 0x00000040000c7944 */ /* 0x000fea0003c00000 */
[----:B------:R-:W-:-:S07]  /*0ba0*/  MOV R21, R12 ;  /* 0x0000000c00157202 */ /* 0x000fce0000000f00 */
.L_x_18:
[----:B------:R-:W-:Y:S05]  /*0bb0*/  BSYNC.RECONVERGENT B3 ;  /* 0x0000000000037941 */ /* 0x000fea0003800200 */
.L_x_17:
[----:B------:R-:W-:Y:S05]  /*0bc0*/  BSYNC.RECONVERGENT B2 ;  /* 0x0000000000027941 */ /* 0x000fea0003800200 */
.L_x_16:
[----:B------:R-:W-:Y:S01]  /*0bd0*/  ISETP.LE.AND P0, PT, R3, UR6, PT ;  /* 0x0000000603007c0c */ /* 0x000fe2000bf03270 */
[----:B------:R-:W-:Y:S01]  /*0be0*/  BSSY.RECONVERGENT B2, `(.L_x_19) ;  /* 0x0000017000027945 */ /* 0x000fe20003800200 */
[----:B------:R-:W-:-:S11]  /*0bf0*/  IMAD.MOV.U32 R22, RZ, RZ, 0x7fffffff ;  /* 0x7fffffffff167424 */ /* 0x000fd600078e00ff */
        /* <DEDUP_REMOVED lines=19> */
.L_x_22:
[----:B------:R-:W-:Y:S05]  /*0d30*/  BSYNC.RECONVERGENT B3 ;  /* 0x0000000000037941 */ /* 0x000fea0003800200 */
.L_x_21:
[----:B------:R-:W-:-:S07]  /*0d40*/  IMAD.MOV.U32 R22, RZ, RZ, R12 ;  /* 0x000000ffff167224 */ /* 0x000fce00078e000c */
.L_x_20:
[----:B------:R-:W-:Y:S05]  /*0d50*/  BSYNC.RECONVERGENT B2 ;  /* 0x0000000000027941 */ /* 0x000fea0003800200 */
.L_x_19:
        /* <DEDUP_REMOVED lines=22> */
.L_x_26:
[----:B------:R-:W-:Y:S05]  /*0ec0*/  BSYNC.RECONVERGENT B3 ;  /* 0x0000000000037941 */ /* 0x000fea0003800200 */
.L_x_25:
[----:B------:R-:W-:-:S07]  /*0ed0*/  MOV R23, R12 ;  /* 0x0000000c00177202 */ /* 0x000fce0000000f00 */
.L_x_24:
[----:B------:R-:W-:Y:S05]  /*0ee0*/  BSYNC.RECONVERGENT B2 ;  /* 0x0000000000027941 */ /* 0x000fea0003800200 */
.L_x_23:
[----:B------:R-:W0:Y:S01]  /*0ef0*/  LDC.64 R38, c[0x0][0x3a8] ;  /* 0x0000ea00ff267b82 */ /* 0x000e220000000a00 */
[----:B------:R-:W-:Y:S01]  /*0f00*/  ISETP.NE.AND P0, PT, R26, 0x1, PT ;  /* 0x000000011a00780c */ /* 0x000fe20003f05270 */
[----:B0-----:R-:W-:-:S04]  /*0f10*/  IMAD.WIDE R38, R33, 0x10, R38 ;  /* 0x0000001021267825 */ /* 0x001fc800078e0226 */
[----:B------:R-:W-:Y:S01]  /*0f20*/  IMAD.MOV.U32 R33, RZ, RZ, R37 ;  /* 0x000000ffff217224 */ /* 0x000fe200078e0025 */
[----:B------:R0:W-:Y:S07]  /*0f30*/  STG.E.128 desc[UR8][R38.64], R20 ;  /* 0x0000001426007986 */ /* 0x0001ee000c101d08 */
[----:B------:R-:W-:Y:S05]  /*0f40*/  @!P0 BRA `(.L_x_11) ;  /* 0x0000000c00708947 */ /* 0x000fea0003800000 */
[----:B------:R-:W-:-:S04]  /*0f50*/  IMAD.WIDE.U32 R44, R7, 0x10, R44 ;  /* 0x00000010072c7825 */ /* 0x000fc800078e002c */
[C---:B------:R-:W-:Y:S01]  /*0f60*/  IMAD.WIDE.U32 R42, R7.reuse, 0x10, R42 ;  /* 0x00000010072a7825 */ /* 0x040fe200078e002a */
[----:B-----5:R1:W5:Y:S03]  /*0f70*/  LDG.E.128.CONSTANT R8, desc[UR8][R44.64] ;  /* 0x000000082c087981 */ /* 0x020366000c1e9d00 */
[----:B------:R-:W-:Y:S01]  /*0f80*/  IMAD.WIDE.U32 R40, R7, 0x10, R40 ;  /* 0x0000001007287825 */ /* 0x000fe200078e0028 */
[----:B------:R1:W5:Y:S04]  /*0f90*/  LDG.E.128.CONSTANT R12, desc[UR8][R42.64] ;  /* 0x000000082a0c7981 */ /* 0x000368000c1e9d00 */
[----:B------:R1:W5:Y:S01]  /*0fa0*/  LDG.E.128.CONSTANT R16, desc[UR8][R40.64] ;  /* 0x0000000828107981 */ /* 0x000362000c1e9d00 */
[----:B------:R-:W-:Y:S01]  /*0fb0*/  ISETP.GE.AND P0, PT, R37, R5, PT ;  /* 0x000000052500720c */ /* 0x000fe20003f06270 */
[----:B------:R-:W-:Y:S01]  /*0fc0*/  BSSY.RECONVERGENT B2, `(.L_x_27) ;  /* 0x0000017000027945 */ /* 0x000fe20003800200 */
[----:B0-----:R-:W-:-:S11]  /*0fd0*/  MOV R20, 0x7fffffff ;  /* 0x7fffffff00147802 */ /* 0x001fd60000000f00 */
[----:B-1----:R-:W-:Y:S05]  /*0fe0*/  @!P0 BRA `(.L_x_28) ;  /* 0x0000000000508947 */ /* 0x002fea0003800000 */
        /* <DEDUP_REMOVED lines=18> */
.L_x_30:
[----:B------:R-:W-:Y:S05]  /*1110*/  BSYNC.RECONVERGENT B3 ;  /* 0x0000000000037941 */ /* 0x000fea0003800200 */
.L_x_29:
[----:B------:R-:W-:-:S07]  /*1120*/  MOV R20, R12 ;  /* 0x0000000c00147202 */ /* 0x000fce0000000f00 */
.L_x_28:
[----:B------:R-:W-:Y:S05]  /*1130*/  BSYNC.RECONVERGENT B2 ;  /* 0x0000000000027941 */ /* 0x000fea0003800200 */
.L_x_27:
[----:B------:R-:W-:Y:S01]  /*1140*/  ISETP.GE.AND P0, PT, R37, R4, PT ;  /* 0x000000042500720c */ /* 0x000fe20003f06270 */
        /* <DEDUP_REMOVED lines=21> */
[----:B------:R-:W-:-:S07]  /*12a0*/  IMAD.MOV.U32 R21, RZ, RZ, R12 ;  /* 0x000000ffff157224 */ /* 0x000fce00078e000c */
.L_x_33:
[----:B------:R-:W-:Y:S05]  /*12b0*/  BSYNC.RECONVERGENT B3 ;  /* 0x0000000000037941 */ /* 0x000fea0003800200 */
.L_x_32:
[----:B------:R-:W-:Y:S05]  /*12c0*/  BSYNC.RECONVERGENT B2 ;  /* 0x0000000000027941 */ /* 0x000fea0003800200 */
.L_x_31:
[----:B------:R-:W-:Y:S01]  /*12d0*/  ISETP.GE.AND P0, PT, R37, R3, PT ;  /* 0x000000032500720c */ /* 0x000fe20003f06270 */
        /* <DEDUP_REMOVED lines=21> */
.L_x_37:
[----:B------:R-:W-:Y:S05]  /*1430*/  BSYNC.RECONVERGENT B3 ;  /* 0x0000000000037941 */ /* 0x000fea0003800200 */
.L_x_36:
[----:B------:R-:W-:-:S07]  /*1440*/  MOV R22, R12 ;  /* 0x0000000c00167202 */ /* 0x000fce0000000f00 */
.L_x_35:
[----:B------:R-:W-:Y:S05]  /*1450*/  BSYNC.RECONVERGENT B2 ;  /* 0x0000000000027941 */ /* 0x000fea0003800200 */
.L_x_34:
        /* <DEDUP_REMOVED lines=22> */
.L_x_41:
[----:B------:R-:W-:Y:S05]  /*15c0*/  BSYNC.RECONVERGENT B3 ;  /* 0x0000000000037941 */ /* 0x000fea0003800200 */
.L_x_40:
[----:B------:R-:W-:-:S07]  /*15d0*/  IMAD.MOV.U32 R23, RZ, RZ, R12 ;  /* 0x000000ffff177224 */ /* 0x000fce00078e000c */
.L_x_39:
[----:B------:R-:W-:Y:S05]  /*15e0*/  BSYNC.RECONVERGENT B2 ;  /* 0x0000000000027941 */ /* 0x000fea0003800200 */
.L_x_38:
[----:B------:R-:W-:Y:S01]  /*15f0*/  IMAD.WIDE.U32 R38, R7, 0x10, R38 ;  /* 0x0000001007267825 */ /* 0x000fe200078e0026 */
[----:B------:R-:W-:Y:S02]  /*1600*/  ISETP.NE.AND P0, PT, R26, 0x2, PT ;  /* 0x000000021a00780c */ /* 0x000fe40003f05270 */
[----:B------:R-:W-:Y:S02]  /*1610*/  IADD3 R33, PT, PT, R25, 0x2, RZ ;  /* 0x0000000219217810 */ /* 0x000fe40007ffe0ff */
[----:B------:R1:W-:Y:S09]  /*1620*/  STG.E.128 desc[UR8][R38.64], R20 ;  /* 0x0000001426007986 */ /* 0x0003f2000c101d08 */
[----:B------:R-:W-:Y:S05]  /*1630*/  @!P0 BRA `(.L_x_11) ;  /* 0x0000000400b48947 */ /* 0x000fea0003800000 */
[----:B-----5:R-:W-:-:S04]  /*1640*/  IMAD.WIDE.U32 R8, R7, 0x10, R44 ;  /* 0x0000001007087825 */ /* 0x020fc800078e002c */
[C---:B------:R-:W-:Y:S02]  /*1650*/  IMAD.WIDE.U32 R12, R7.reuse, 0x10, R42 ;  /* 0x00000010070c7825 */ /* 0x040fe400078e002a */
[----:B------:R-:W5:Y:S02]  /*1660*/  LDG.E.128.CONSTANT R8, desc[UR8][R8.64] ;  /* 0x0000000808087981 */ /* 0x000f64000c1e9d00 */
[----:B------:R-:W-:Y:S02]  /*1670*/  IMAD.WIDE.U32 R16, R7, 0x10, R40 ;  /* 0x0000001007107825 */ /* 0x000fe400078e0028 */
[----:B------:R-:W5:Y:S04]  /*1680*/  LDG.E.128.CONSTANT R12, desc[UR8][R12.64] ;  /* 0x000000080c0c7981 */ /* 0x000f68000c1e9d00 */
[----:B------:R-:W5:Y:S01]  /*1690*/  LDG.E.128.CONSTANT R16, desc[UR8][R16.64] ;  /* 0x0000000810107981 */ /* 0x000f62000c1e9d00 */
[----:B------:R-:W-:Y:S01]  /*16a0*/  ISETP.GE.AND P0, PT, R33, R5, PT ;  /* 0x000000052100720c */ /* 0x000fe20003f06270 */
[----:B------:R-:W-:Y:S01]  /*16b0*/  BSSY.RECONVERGENT B2, `(.L_x_42) ;  /* 0x0000017000027945 */ /* 0x000fe20003800200 */
[----:B-1----:R-:W-:-:S11]  /*16c0*/  IMAD.MOV.U32 R20, RZ, RZ, 0x7fffffff ;  /* 0x7fffffffff147424 */ /* 0x002fd600078e00ff */
        /* <DEDUP_REMOVED lines=19> */
.L_x_45:
[----:B------:R-:W-:Y:S05]  /*1800*/  BSYNC.RECONVERGENT B3 ;  /* 0x0000000000037941 */ /* 0x000fea0003800200 */
.L_x_44:
[----:B------:R-:W-:-:S07]  /*1810*/  IMAD.MOV.U32 R20, RZ, RZ, R12 ;  /* 0x000000ffff147224 */ /* 0x000fce00078e000c */
.L_x_43:
[----:B------:R-:W-:Y:S05]  /*1820*/  BSYNC.RECONVERGENT B2 ;  /* 0x0000000000027941 */ /* 0x000fea0003800200 */
.L_x_42:
        /* <DEDUP_REMOVED lines=23> */
.L_x_48:
[----:B------:R-:W-:Y:S05]  /*19a0*/  BSYNC.RECONVERGENT B3 ;  /* 0x0000000000037941 */ /* 0x000fea0003800200 */
.L_x_47:
[----:B------:R-:W-:Y:S05]  /*19b0*/  BSYNC.RECONVERGENT B2 ;  /* 0x0000000000027941 */ /* 0x000fea0003800200 */
.L_x_46:
        /* <DEDUP_REMOVED lines=22> */
.L_x_52:
[----:B------:R-:W-:Y:S05]  /*1b20*/  BSYNC.RECONVERGENT B3 ;  /* 0x0000000000037941 */ /* 0x000fea0003800200 */
.L_x_51:
[----:B------:R-:W-:-:S07]  /*1b30*/  IMAD.MOV.U32 R22, RZ, RZ, R12 ;  /* 0x000000ffff167224 */ /* 0x000fce00078e000c */
.L_x_50:
[----:B------:R-:W-:Y:S05]  /*1b40*/  BSYNC.RECONVERGENT B2 ;  /* 0x0000000000027941 */ /* 0x000fea0003800200 */
.L_x_49:
        /* <DEDUP_REMOVED lines=22> */
.L_x_56:
[----:B------:R-:W-:Y:S05]  /*1cb0*/  BSYNC.RECONVERGENT B3 ;  /* 0x0000000000037941 */ /* 0x000fea0003800200 */
.L_x_55:
[----:B------:R-:W-:-:S07]  /*1cc0*/  MOV R23, R12 ;  /* 0x0000000c00177202 */ /* 0x000fce0000000f00 */
.L_x_54:
[----:B------:R-:W-:Y:S05]  /*1cd0*/  BSYNC.RECONVERGENT B2 ;  /* 0x0000000000027941 */ /* 0x000fea0003800200 */
.L_x_53:
[----:B------:R-:W-:-:S04]  /*1ce0*/  IMAD.WIDE.U32 R38, R7, 0x10, R38 ;  /* 0x0000001007267825 */ /* 0x000fc800078e0026 */
[----:B------:R-:W-:Y:S01]  /*1cf0*/  VIADD R33, R25, 0x3 ;  /* 0x0000000319217836 */ /* 0x000fe20000000000 */
[----:B------:R2:W-:Y:S06]  /*1d00*/  STG.E.128 desc[UR8][R38.64], R20 ;  /* 0x0000001426007986 */ /* 0x0005ec000c101d08 */
.L_x_11:
[----:B------:R-:W-:-:S04]  /*1d10*/  IADD3 R24, PT, PT, R25, -R24, RZ ;  /* 0x8000001819187210 */ /* 0x000fc80007ffe0ff */
[----:B------:R-:W-:-:S13]  /*1d20*/  ISETP.GT.U32.AND P0, PT, R24, -0x4, PT ;  /* 0xfffffffc1800780c */ /* 0x000fda0003f04070 */
[----:B------:R-:W-:Y:S05]  /*1d30*/  @P0 BRA `(.L_x_57) ;  /* 0x0000001800f40947 */ /* 0x000fea0003800000 */
[----:B------:R-:W-:Y:S01]  /*1d40*/  IMAD R36, R7, R33, R6 ;  /* 0x0000002107247224 */ /* 0x000fe200078e0206 */
[----:B------:R-:W3:Y:S06]  /*1d50*/  LDCU UR7, c[0x0][0x3a0] ;  /* 0x00007400ff0777ac */ /* 0x000eec0008000800 */
.L_x_117:
[----:B----4-:R-:W4:Y:S08]  /*1d60*/  LDC.64 R44, c[0x0][0x380] ;  /* 0x0000e000ff2c7b82 */ /* 0x010f300000000a00 */
[----:B------:R-:W0:Y:S08]  /*1d70*/  LDC.64 R42, c[0x0][0x388] ;  /* 0x0000e200ff2a7b82 */ /* 0x000e300000000a00 */
[----:B------:R-:W1:Y:S01]  /*1d80*/  LDC.64 R40, c[0x0][0x390] ;  /* 0x0000e400ff287b82 */ /* 0x000e620000000a00 */
[----:B----4-:R-:W-:-:S05]  /*1d90*/  IMAD.WIDE R44, R36, 0x10, R44 ;  /* 0x00000010242c7825 */ /* 0x010fca00078e022c */
[----:B-----5:R4:W5:Y:S01]  /*1da0*/  LDG.E.128.CONSTANT R8, desc[UR8][R44.64] ;  /* 0x000000082c087981 */ /* 0x020962000c1e9d00 */
[----:B0-----:R-:W-:-:S05]  /*1db0*/  IMAD.WIDE R42, R36, 0x10, R42 ;  /* 0x00000010242a7825 */ /* 0x001fca00078e022a */
[----:B------:R4:W5:Y:S01]  /*1dc0*/  LDG.E.128.CONSTANT R12, desc[UR8][R42.64] ;  /* 0x000000082a0c7981 */ /* 0x000962000c1e9d00 */
[----:B-1----:R-:W-:-:S05]  /*1dd0*/  IMAD.WIDE R40, R36, 0x10, R40 ;  /* 0x0000001024287825 */ /* 0x002fca00078e0228 */
[----:B------:R4:W5:Y:S01]  /*1de0*/  LDG.E.128.CONSTANT R16, desc[UR8][R40.64] ;  /* 0x0000000828107981 */ /* 0x000962000c1e9d00 */
[----:B------:R-:W-:Y:S01]  /*1df0*/  ISETP.GE.AND P0, PT, R33, R5, PT ;  /* 0x000000052100720c */ /* 0x000fe20003f06270 */
[----:B------:R-:W-:Y:S01]  /*1e00*/  BSSY.RECONVERGENT B2, `(.L_x_58) ;  /* 0x0000017000027945 */ /* 0x000fe20003800200 */
[----:B------:R-:W-:-:S11]  /*1e10*/  IMAD.MOV.U32 R24, RZ, RZ, 0x7fffffff ;  /* 0x7fffffffff187424 */ /* 0x000fd600078e00ff */
[----:B----4-:R-:W-:Y:S05]  /*1e20*/  @!P0 BRA `(.L_x_59) ;  /* 0x0000000000508947 */ /* 0x010fea0003800000 */
[----:B-----5:R-:W-:-:S04]  /*1e30*/  FSETP.NAN.AND P0, PT, |R12|, |R12|, PT ;  /* 0x4000000c0c00720b */ /* 0x020fc80003f08200 */
[----:B------:R-:W-:-:S04]  /*1e40*/  FSETP.NAN.OR P0, PT, |R8|, |R8|, P0 ;  /* 0x400000080800720b */ /* 0x000fc80000708600 */
[----:B------:R-:W-:-:S04]  /*1e50*/  FSETP.NAN.OR P0, PT, |R16|, |R16|, P0 ;  /* 0x400000101000720b */ /* 0x000fc80000708600 */
[----:B------:R-:W-:-:S13]  /*1e60*/  FSETP.EQ.OR P0, PT, R16, RZ, P0 ;  /* 0x000000ff1000720b */ /* 0x000fda0000702400 */
[----:B------:R-:W-:Y:S05]  /*1e70*/  @P0 BRA `(.L_x_59) ;  /* 0x00000000003c0947 */ /* 0x000fea0003800000 */
[----:B--2---:R-:W0:Y:S01]  /*1e80*/  MUFU.RCP R21, R16 ;  /* 0x0000001000157308 */ /* 0x004e220000001000 */
        /* <DEDUP_REMOVED lines=11> */
[----:B---3--:R-:W-:Y:S05]  /*1f40*/  CALL.REL.NOINC `($__internal_0_$__cuda_sm3x_div_rn_noftz_f32_slowpath) ;  /* 0x0000002c00207944 */ /* 0x008fea0003c00000 */
.L_x_61:
[----:B---3--:R-:W-:Y:S05]  /*1f50*/  BSYNC.RECONVERGENT B3 ;  /* 0x0000000000037941 */ /* 0x008fea0003800200 */
.L_x_60:
[----:B------:R-:W-:-:S07]  /*1f60*/  IMAD.MOV.U32 R24, RZ, RZ, R12 ;  /* 0x000000ffff187224 */ /* 0x000fce00078e000c */
.L_x_59:
[----:B---3--:R-:W-:Y:S05]  /*1f70*/  BSYNC.RECONVERGENT B2 ;  /* 0x0000000000027941 */ /* 0x008fea0003800200 */
.L_x_58:
        /* <DEDUP_REMOVED lines=9> */
[----:B------:R-:W2:Y:S01]  /*2010*/  MUFU.RCP R8, R17 ;  /* 0x0000001100087308 */ /* 0x000ea20000001000 */
[----:B------:R-:W-:Y:S01]  /*2020*/  FADD R32, R9, -R13 ;  /* 0x8000000d09207221 */ /* 0x000fe20000000000 */
[----:B------:R-:W-:Y:S06]  /*2030*/  BSSY.RECONVERGENT B3, `(.L_x_64) ;  /* 0x000000b000037945 */ /* 0x000fec0003800200 */
[----:B------:R-:W0:Y:S01]  /*2040*/  FCHK P0, R32, R17 ;  /* 0x0000001120007302 */ /* 0x000e220000000000 */
[----:B--2---:R-:W-:-:S04]  /*2050*/  FFMA R21, -R17, R8, 1 ;  /* 0x3f80000011157423 */ /* 0x004fc80000000108 */
[----:B------:R-:W-:-:S04]  /*2060*/  FFMA R21, R8, R21, R8 ;  /* 0x0000001508157223 */ /* 0x000fc80000000008 */
[----:B------:R-:W-:-:S04]  /*2070*/  FFMA R8, R32, R21, RZ ;  /* 0x0000001520087223 */ /* 0x000fc800000000ff */
[----:B------:R-:W-:-:S04]  /*2080*/  FFMA R9, -R17, R8, R32 ;  /* 0x0000000811097223 */ /* 0x000fc80000000120 */
[----:B------:R-:W-:Y:S01]  /*2090*/  FFMA R12, R21, R9, R8 ;  /* 0x00000009150c7223 */ /* 0x000fe20000000008 */
[----:B0-----:R-:W-:Y:S06]  /*20a0*/  @!P0 BRA `(.L_x_65) ;  /* 0x00000000000c8947 */ /* 0x001fec0003800000 */
[----:B------:R-:W-:Y:S01]  /*20b0*/  IMAD.MOV.U32 R29, RZ, RZ, R17 ;  /* 0x000000ffff1d7224 */ /* 0x000fe200078e0011 */
[----:B------:R-:W-:-:S07]  /*20c0*/  MOV R30, 0x20e0 ;  /* 0x000020e0001e7802 */ /* 0x000fce0000000f00 */
[----:B------:R-:W-:Y:S05]  /*20d0*/  CALL.REL.NOINC `($__internal_0_$__cuda_sm3x_div_rn_noftz_f32_slowpath) ;  /* 0x0000002800bc7944 */ /* 0x000fea0003c00000 */
.L_x_65:
[----:B------:R-:W-:Y:S05]  /*20e0*/  BSYNC.RECONVERGENT B3 ;  /* 0x0000000000037941 */ /* 0x000fea0003800200 */
.L_x_64:
[----:B------:R-:W-:-:S07]  /*20f0*/  MOV R25, R12 ;  /* 0x0000000c00197202 */ /* 0x000fce0000000f00 */
.L_x_63:
[----:B------:R-:W-:Y:S05]  /*2100*/  BSYNC.RECONVERGENT B2 ;  /* 0x0000000000027941 */ /* 0x000fea0003800200 */
.L_x_62:
        /* <DEDUP_REMOVED lines=21> */
[----:B--2---:R-:W-:Y:S05]  /*2260*/  CALL.REL.NOINC `($__internal_0_$__cuda_sm3x_div_rn_noftz_f32_slowpath) ;  /* 0x0000002800587944 */ /* 0x004fea0003c00000 */
.L_x_69:
[----:B------:R-:W-:Y:S05]  /*2270*/  BSYNC.RECONVERGENT B3 ;  /* 0x0000000000037941 */ /* 0x000fea0003800200 */
.L_x_68:
[----:B------:R-:W-:-:S07]  /*2280*/  IMAD.MOV.U32 R26, RZ, RZ, R12 ;  /* 0x000000ffff1a7224 */ /* 0x000fce00078e000c */
.L_x_67:
[----:B------:R-:W-:Y:S05]  /*2290*/  BSYNC.RECONVERGENT B2 ;  /* 0x0000000000027941 */ /* 0x000fea0003800200 */
.L_x_66:
        /* <DEDUP_REMOVED lines=21> */
[----:B--2---:R-:W-:Y:S05]  /*23f0*/  CALL.REL.NOINC `($__internal_0_$__cuda_sm3x_div_rn_noftz_f32_slowpath) ;  /* 0x0000002400f47944 */ /* 0x004fea0003c00000 */
.L_x_73:
[----:B------:R-:W-:Y:S05]  /*2400*/  BSYNC.RECONVERGENT B3 ;  /* 0x0000000000037941 */ /* 0x000fea0003800200 */
.L_x_72:
[----:B------:R-:W-:-:S07]  /*2410*/  MOV R27, R12 ;  /* 0x0000000c001b7202 */ /* 0x000fce0000000f00 */
.L_x_71:
[----:B------:R-:W-:Y:S05]  /*2420*/  BSYNC.RECONVERGENT B2 ;  /* 0x0000000000027941 */ /* 0x000fea0003800200 */
.L_x_70:
[C---:B------:R-:W-:Y:S01]  /*2430*/  IMAD.WIDE.U32 R44, R7.reuse, 0x10, R44 ;  /* 0x00000010072c7825 */ /* 0x040fe200078e002c */
[----:B--2---:R-:W0:Y:S03]  /*2440*/  LDC.64 R38, c[0x0][0x3a8] ;  /* 0x0000ea00ff267b82 */ /* 0x004e260000000a00 */
[C---:B------:R-:W-:Y:S01]  /*2450*/  IMAD.WIDE.U32 R42, R7.reuse, 0x10, R42 ;  /* 0x00000010072a7825 */ /* 0x040fe200078e002a */
[----:B-----5:R1:W5:Y:S03]  /*2460*/  LDG.E.128.CONSTANT R12, desc[UR8][R44.64] ;  /* 0x000000082c0c7981 */ /* 0x020366000c1e9d00 */
[----:B------:R-:W-:Y:S01]  /*2470*/  IMAD.WIDE.U32 R40, R7, 0x10, R40 ;  /* 0x0000001007287825 */ /* 0x000fe200078e0028 */
[----:B------:R1:W5:Y:S04]  /*2480*/  LDG.E.128.CONSTANT R16, desc[UR8][R42.64] ;  /* 0x000000082a107981 */ /* 0x000368000c1e9d00 */
[----:B------:R1:W5:Y:S01]  /*2490*/  LDG.E.128.CONSTANT R20, desc[UR8][R40.64] ;  /* 0x0000000828147981 */ /* 0x000362000c1e9d00 */
[----:B------:R-:W-:-:S02]  /*24a0*/  VIADD R11, R33, 0x1 ;  /* 0x00000001210b7836 */ /* 0x000fc40000000000 */
[----:B0-----:R-:W-:-:S05]  /*24b0*/  IMAD.WIDE R38, R36, 0x10, R38 ;  /* 0x0000001024267825 */ /* 0x001fca00078e0226 */
[----:B------:R1:W-:Y:S01]  /*24c0*/  STG.E.128 desc[UR8][R38.64], R24 ;  /* 0x0000001826007986 */ /* 0x0003e2000c101d08 */
        /* <DEDUP_REMOVED lines=12> */
[----:B------:R-:W2:Y:S01]  /*2590*/  FCHK P0, R32, R20 ;  /* 0x0000001420007302 */ /* 0x000ea20000000000 */
[----:B0-----:R-:W-:-:S04]  /*25a0*/  FFMA R8, -R20, R9, 1 ;  /* 0x3f80000014087423 */ /* 0x001fc80000000109 */
[----:B------:R-:W-:-:S04]  /*25b0*/  FFMA R9, R9, R8, R9 ;  /* 0x0000000809097223 */ /* 0x000fc80000000009 */
[----:B------:R-:W-:-:S04]  /*25c0*/  FFMA R8, R32, R9, RZ ;  /* 0x0000000920087223 */ /* 0x000fc800000000ff */
[----:B------:R-:W-:-:S04]  /*25d0*/  FFMA R10, -R20, R8, R32 ;  /* 0x00000008140a7223 */ /* 0x000fc80000000120 */
[----:B------:R-:W-:Y:S01]  /*25e0*/  FFMA R8, R9, R10, R8 ;  /* 0x0000000a09087223 */ /* 0x000fe20000000008 */
[----:B--2---:R-:W-:Y:S06]  /*25f0*/  @!P0 BRA `(.L_x_76) ;  /* 0x0000000000108947 */ /* 0x004fec0003800000 */
[----:B------:R-:W-:Y:S01]  /*2600*/  IMAD.MOV.U32 R29, RZ, RZ, R20 ;  /* 0x000000ffff1d7224 */ /* 0x000fe200078e0014 */
[----:B------:R-:W-:-:S07]  /*2610*/  MOV R30, 0x2630 ;  /* 0x00002630001e7802 */ /* 0x000fce0000000f00 */
[----:B-1----:R-:W-:Y:S05]  /*2620*/  CALL.REL.NOINC `($__internal_0_$__cuda_sm3x_div_rn_noftz_f32_slowpath) ;  /* 0x0000002400687944 */ /* 0x002fea0003c00000 */
[----:B------:R-:W-:-:S07]  /*2630*/  MOV R8, R12 ;  /* 0x0000000c00087202 */ /* 0x000fce0000000f00 */
.L_x_76:
[----:B------:R-:W-:Y:S05]  /*2640*/  BSYNC.RECONVERGENT B3 ;  /* 0x0000000000037941 */ /* 0x000fea0003800200 */
.L_x_75:
[----:B------:R-:W-:Y:S05]  /*2650*/  BSYNC.RECONVERGENT B2 ;  /* 0x0000000000027941 */ /* 0x000fea0003800200 */
.L_x_74:
        /* <DEDUP_REMOVED lines=19> */
[----:B------:R-:W-:Y:S02]  /*2790*/  MOV R29, R21 ;  /* 0x00000015001d7202 */ /* 0x000fe40000000f00 */
[----:B------:R-:W-:-:S07]  /*27a0*/  MOV R30, 0x27c0 ;  /* 0x000027c0001e7802 */ /* 0x000fce0000000f00 */
[----:B-1----:R-:W-:Y:S05]  /*27b0*/  CALL.REL.NOINC `($__internal_0_$__cuda_sm3x_div_rn_noftz_f32_slowpath) ;  /* 0x0000002400047944 */ /* 0x002fea0003c00000 */
[----:B------:R-:W-:-:S07]  /*27c0*/  IMAD.MOV.U32 R9, RZ, RZ, R12 ;  /* 0x000000ffff097224 */ /* 0x000fce00078e000c */
.L_x_79:
[----:B------:R-:W-:Y:S05]  /*27d0*/  BSYNC.RECONVERGENT B3 ;  /* 0x0000000000037941 */ /* 0x000fea0003800200 */
.L_x_78:
[----:B------:R-:W-:Y:S05]  /*27e0*/  BSYNC.RECONVERGENT B2 ;  /* 0x0000000000027941 */ /* 0x000fea0003800200 */
.L_x_77:
        /* <DEDUP_REMOVED lines=23> */
.L_x_82:
[----:B------:R-:W-:Y:S05]  /*2960*/  BSYNC.RECONVERGENT B3 ;  /* 0x0000000000037941 */ /* 0x000fea0003800200 */
.L_x_81:
[----:B------:R-:W-:Y:S05]  /*2970*/  BSYNC.RECONVERGENT B2 ;  /* 0x0000000000027941 */ /* 0x000fea0003800200 */
.L_x_80:
        /* <DEDUP_REMOVED lines=23> */
.L_x_85:
[----:B------:R-:W-:Y:S05]  /*2af0*/  BSYNC.RECONVERGENT B3 ;  /* 0x0000000000037941 */ /* 0x000fea0003800200 */
.L_x_84:
[----:B------:R-:W-:Y:S05]  /*2b00*/  BSYNC.RECONVERGENT B2 ;  /* 0x0000000000027941 */ /* 0x000fea0003800200 */
.L_x_83:
[----:B-1----:R-:W-:-:S04]  /*2b10*/  IMAD.WIDE.U32 R44, R7, 0x10, R44 ;  /* 0x00000010072c7825 */ /* 0x002fc800078e002c */
[C---:B------:R-:W-:Y:S01]  /*2b20*/  IMAD.WIDE.U32 R42, R7.reuse, 0x10, R42 ;  /* 0x00000010072a7825 */ /* 0x040fe200078e002a */
[----:B-----5:R0:W5:Y:S03]  /*2b30*/  LDG.E.128.CONSTANT R20, desc[UR8][R44.64] ;  /* 0x000000082c147981 */ /* 0x020166000c1e9d00 */
[C---:B------:R-:W-:Y:S01]  /*2b40*/  IMAD.WIDE.U32 R40, R7.reuse, 0x10, R40 ;  /* 0x0000001007287825 */ /* 0x040fe200078e0028 */
[----:B------:R0:W5:Y:S04]  /*2b50*/  LDG.E.128.CONSTANT R16, desc[UR8][R42.64] ;  /* 0x000000082a107981 */ /* 0x000168000c1e9d00 */
[----:B------:R0:W5:Y:S01]  /*2b60*/  LDG.E.128.CONSTANT R12, desc[UR8][R40.64] ;  /* 0x00000008280c7981 */ /* 0x000162000c1e9d00 */
[----:B------:R-:W-:Y:S01]  /*2b70*/  IMAD.WIDE.U32 R38, R7, 0x10, R38 ;  /* 0x0000001007267825 */ /* 0x000fe200078e0026 */
[----:B------:R-:W-:-:S04]  /*2b80*/  IADD3 R37, PT, PT, R33, 0x2, RZ ;  /* 0x0000000221257810 */ /* 0x000fc80007ffe0ff */
[----:B------:R0:W-:Y:S01]  /*2b90*/  STG.E.128 desc[UR8][R38.64], R8 ;  /* 0x0000000826007986 */ /* 0x0001e2000c101d08 */
        /* <DEDUP_REMOVED lines=9> */
[----:B0-----:R-:W0:Y:S01]  /*2c30*/  MUFU.RCP R9, R12 ;  /* 0x0000000c00097308 */ /* 0x001e220000001000 */
        /* <DEDUP_REMOVED lines=13> */
.L_x_88:
[----:B------:R-:W-:Y:S05]  /*2d10*/  BSYNC.RECONVERGENT B3 ;  /* 0x0000000000037941 */ /* 0x000fea0003800200 */
.L_x_87:
[----:B------:R-:W-:Y:S05]  /*2d20*/  BSYNC.RECONVERGENT B2 ;  /* 0x0000000000027941 */ /* 0x000fea0003800200 */
.L_x_86:
        /* <DEDUP_REMOVED lines=22> */
.L_x_92:
[----:B------:R-:W-:Y:S05]  /*2e90*/  BSYNC.RECONVERGENT B3 ;  /* 0x0000000000037941 */ /* 0x000fea0003800200 */
.L_x_91:
[----:B------:R-:W-:-:S07]  /*2ea0*/  MOV R25, R12 ;  /* 0x0000000c00197202 */ /* 0x000fce0000000f00 */
.L_x_90:
[----:B------:R-:W-:Y:S05]  /*2eb0*/  BSYNC.RECONVERGENT B2 ;  /* 0x0000000000027941 */ /* 0x000fea0003800200 */
.L_x_89:
        /* <DEDUP_REMOVED lines=22> */
.L_x_96:
[----:B------:R-:W-:Y:S05]  /*3020*/  BSYNC.RECONVERGENT B3 ;  /* 0x0000000000037941 */ /* 0x000fea0003800200 */
.L_x_95:
[----:B------:R-:W-:-:S07]  /*3030*/  IMAD.MOV.U32 R26, RZ, RZ, R12 ;  /* 0x000000ffff1a7224 */ /* 0x000fce00078e000c */
.L_x_94:
[----:B------:R-:W-:Y:S05]  /*3040*/  BSYNC.RECONVERGENT B2 ;  /* 0x0000000000027941 */ /* 0x000fea0003800200 */
.L_x_93:
        /* <DEDUP_REMOVED lines=22> */
.L_x_100:
[----:B------:R-:W-:Y:S05]  /*31b0*/  BSYNC.RECONVERGENT B3 ;  /* 0x0000000000037941 */ /* 0x000fea0003800200 */
.L_x_99:
[----:B------:R-:W-:-:S07]  /*31c0*/  MOV R27, R12 ;  /* 0x0000000c001b7202 */ /* 0x000fce0000000f00 */
.L_x_98:
[----:B------:R-:W-:Y:S05]  /*31d0*/  BSYNC.RECONVERGENT B2 ;  /* 0x0000000000027941 */ /* 0x000fea0003800200 */
.L_x_97:
[----:B-----5:R-:W-:-:S04]  /*31e0*/  IMAD.WIDE.U32 R16, R7, 0x10, R44 ;  /* 0x0000001007107825 */ /* 0x020fc800078e002c */
[C---:B------:R-:W-:Y:S02]  /*31f0*/  IMAD.WIDE.U32 R12, R7.reuse, 0x10, R42 ;  /* 0x00000010070c7825 */ /* 0x040fe400078e002a */
[----:B------:R-:W5:Y:S02]  /*3200*/  LDG.E.128.CONSTANT R16, desc[UR8][R16.64] ;  /* 0x0000000810107981 */ /* 0x000f64000c1e9d00 */
[C---:B0-----:R-:W-:Y:S02]  /*3210*/  IMAD.WIDE.U32 R8, R7.reuse, 0x10, R40 ;  /* 0x0000001007087825 */ /* 0x041fe400078e0028 */
[----:B------:R-:W5:Y:S04]  /*3220*/  LDG.E.128.CONSTANT R12, desc[UR8][R12.64] ;  /* 0x000000080c0c7981 */ /* 0x000f68000c1e9d00 */
[----:B------:R-:W5:Y:S01]  /*3230*/  LDG.E.128.CONSTANT R8, desc[UR8][R8.64] ;  /* 0x0000000808087981 */ /* 0x000f62000c1e9d00 */
[----:B------:R-:W-:-:S04]  /*3240*/  IMAD.WIDE.U32 R38, R7, 0x10, R38 ;  /* 0x0000001007267825 */ /* 0x000fc800078e0026 */
[----:B------:R-:W-:Y:S01]  /*3250*/  VIADD R23, R33, 0x3 ;  /* 0x0000000321177836 */ /* 0x000fe20000000000 */
[----:B------:R0:W-:Y:S04]  /*3260*/  STG.E.128 desc[UR8][R38.64], R24 ;  /* 0x0000001826007986 */ /* 0x0001e8000c101d08 */
        /* <DEDUP_REMOVED lines=9> */
[----:B------:R-:W1:Y:S01]  /*3300*/  MUFU.RCP R21, R8 ;  /* 0x0000000800157308 */ /* 0x000e620000001000 */
[----:B------:R-:W-:Y:S01]  /*3310*/  FADD R32, R16, -R12 ;  /* 0x8000000c10207221 */ /* 0x000fe20000000000 */
[----:B------:R-:W-:Y:S06]  /*3320*/  BSSY.RECONVERGENT B3, `(.L_x_103) ;  /* 0x000000b000037945 */ /* 0x000fec0003800200 */
[----:B------:R-:W2:Y:S01]  /*3330*/  FCHK P0, R32, R8 ;  /* 0x0000000820007302 */ /* 0x000ea20000000000 */
[----:B-1----:R-:W-:-:S04]  /*3340*/  FFMA R20, -R8, R21, 1 ;  /* 0x3f80000008147423 */ /* 0x002fc80000000115 */
[----:B------:R-:W-:-:S04]  /*3350*/  FFMA R21, R21, R20, R21 ;  /* 0x0000001415157223 */ /* 0x000fc80000000015 */
[----:B------:R-:W-:-:S04]  /*3360*/  FFMA R12, R32, R21, RZ ;  /* 0x00000015200c7223 */ /* 0x000fc800000000ff */
[----:B------:R-:W-:-:S04]  /*3370*/  FFMA R16, -R8, R12, R32 ;  /* 0x0000000c08107223 */ /* 0x000fc80000000120 */
[----:B------:R-:W-:Y:S01]  /*3380*/  FFMA R12, R21, R16, R12 ;  /* 0x00000010150c7223 */ /* 0x000fe2000000000c */
[----:B--2---:R-:W-:Y:S06]  /*3390*/  @!P0 BRA `(.L_x_104) ;  /* 0x00000000000c8947 */ /* 0x004fec0003800000 */
[----:B------:R-:W-:Y:S01]  /*33a0*/  IMAD.MOV.U32 R29, RZ, RZ, R8 ;  /* 0x000000ffff1d7224 */ /* 0x000fe200078e0008 */
[----:B------:R-:W-:-:S07]  /*33b0*/  MOV R30, 0x33d0 ;  /* 0x000033d0001e7802 */ /* 0x000fce0000000f00 */
[----:B0-----:R-:W-:Y:S05]  /*33c0*/  CALL.REL.NOINC `($__internal_0_$__cuda_sm3x_div_rn_noftz_f32_slowpath) ;  /* 0x0000001800007944 */ /* 0x001fea0003c00000 */
.L_x_104:
[----:B------:R-:W-:Y:S05]  /*33d0*/  BSYNC.RECONVERGENT B3 ;  /* 0x0000000000037941 */ /* 0x000fea0003800200 */
.L_x_103:
[----:B------:R-:W-:-:S07]  /*33e0*/  MOV R20, R12 ;  /* 0x0000000c00147202 */ /* 0x000fce0000000f00 */
.L_x_102:
[----:B------:R-:W-:Y:S05]  /*33f0*/  BSYNC.RECONVERGENT B2 ;  /* 0x0000000000027941 */ /* 0x000fea0003800200 */
.L_x_101:
        /* <DEDUP_REMOVED lines=19> */
[----:B------:R-:W-:Y:S02]  /*3530*/  MOV R29, R9 ;  /* 0x00000009001d7202 */ /* 0x000fe40000000f00 */
[----:B------:R-:W-:-:S07]  /*3540*/  MOV R30, 0x3560 ;  /* 0x00003560001e7802 */ /* 0x000fce0000000f00 */
[----:B0-----:R-:W-:Y:S05]  /*3550*/  CALL.REL.NOINC `($__internal_0_$__cuda_sm3x_div_rn_noftz_f32_slowpath) ;  /* 0x00000014009c7944 */ /* 0x001fea0003c00000 */
.L_x_108:
[----:B------:R-:W-:Y:S05]  /*3560*/  BSYNC.RECONVERGENT B3 ;  /* 0x0000000000037941 */ /* 0x000fea0003800200 */
.L_x_107:
[----:B------:R-:W-:-:S07]  /*3570*/  IMAD.MOV.U32 R21, RZ, RZ, R12 ;  /* 0x000000ffff157224 */ /* 0x000fce00078e000c */
.L_x_106:
[----:B------:R-:W-:Y:S05]  /*3580*/  BSYNC.RECONVERGENT B2 ;  /* 0x0000000000027941 */ /* 0x000fea0003800200 */
.L_x_105:
        /* <DEDUP_REMOVED lines=22> */
.L_x_112:
[----:B------:R-:W-:Y:S05]  /*36f0*/  BSYNC.RECONVERGENT B3 ;  /* 0x0000000000037941 */ /* 0x000fea0003800200 */
.L_x_111:
[----:B------:R-:W-:-:S07]  /*3700*/  MOV R22, R12 ;  /* 0x0000000c00167202 */ /* 0x000fce0000000f00 */
.L_x_110:
[----:B------:R-:W-:Y:S05]  /*3710*/  BSYNC.RECONVERGENT B2 ;  /* 0x0000000000027941 */ /* 0x000fea0003800200 */
.L_x_109:
        /* <DEDUP_REMOVED lines=22> */
.L_x_116:
[----:B------:R-:W-:Y:S05]  /*3880*/  BSYNC.RECONVERGENT B3 ;  /* 0x0000000000037941 */ /* 0x000fea0003800200 */
.L_x_115:
[----:B------:R-:W-:-:S07]  /*3890*/  IMAD.MOV.U32 R23, RZ, RZ, R12 ;  /* 0x000000ffff177224 */ /* 0x000fce00078e000c */
.L_x_114:
[----:B------:R-:W-:Y:S05]  /*38a0*/  BSYNC.RECONVERGENT B2 ;  /* 0x0000000000027941 */ /* 0x000fea0003800200 */
.L_x_113:
[----:B0-----:R-:W-:Y:S01]  /*38b0*/  IMAD.WIDE.U32 R38, R7, 0x10, R38 ;  /* 0x0000001007267825 */ /* 0x001fe200078e0026 */
[----:B------:R-:W-:-:S03]  /*38c0*/  IADD3 R33, PT, PT, R33, 0x4, RZ ;  /* 0x0000000421217810 */ /* 0x000fc60007ffe0ff */
[----:B------:R-:W-:Y:S01]  /*38d0*/  VIADD R36, R36, UR7 ;  /* 0x0000000724247c36 */ /* 0x000fe20008000000 */
[----:B------:R4:W-:Y:S01]  /*38e0*/  STG.E.128 desc[UR8][R38.64], R20 ;  /* 0x0000001426007986 */ /* 0x0009e2000c101d08 */
[----:B------:R-:W-:-:S13]  /*38f0*/  ISETP.GE.AND P0, PT, R33, R0, PT ;  /* 0x000000002100720c */ /* 0x000fda0003f06270 */
[----:B------:R-:W-:Y:S05]  /*3900*/  @!P0 BRA `(.L_x_117) ;  /* 0xffffffe400148947 */ /* 0x000fea000383ffff */
.L_x_57:
[----:B------:R-:W3:Y:S01]  /*3910*/  LDCU UR7, c[0x0][0x370] ;  /* 0x00006e00ff0777ac */ /* 0x000ee20008000800 */
[----:B------:R-:W0:Y:S01]  /*3920*/  LDCU UR10, c[0x0][0x3a4] ;  /* 0x00007480ff0a77ac */ /* 0x000e220008000800 */
[----:B------:R-:W-:Y:S02]  /*3930*/  UIADD3 UR4, UPT, UPT, UR4, 0x1, URZ ;  /* 0x0000000104047890 */ /* 0x000fe4000fffe0ff */
[----:B---3--:R-:W-:-:S04]  /*3940*/  ULEA UR6, UR7, UR6, 0x7 ;  /* 0x0000000607067291 */ /* 0x008fc8000f8e38ff */
[----:B0-----:R-:W-:-:S09]  /*3950*/  UISETP.GE.AND UP0, UPT, UR6, UR10, UPT ;  /* 0x0000000a0600728c */ /* 0x001fd2000bf06270 */
[----:B------:R-:W-:Y:S05]  /*3960*/  BRA.U !UP0, `(.L_x_118) ;  /* 0xffffffcd08807547 */ /* 0x000fea000b83ffff */
[----:B------:R-:W-:Y:S05]  /*3970*/  EXIT ;  /* 0x000000000000794d */ /* 0x000fea0003800000 */
.L_x_10:
[----:B------:R-:W0:Y:S01]  /*3980*/  S2R R0, SR_TID.X ;  /* 0x0000000000007919 */ /* 0x000e220000002100 */
[----:B------:R-:W0:Y:S08]  /*3990*/  S2UR UR4, SR_CTAID.Y ;  /* 0x00000000000479c3 */ /* 0x000e300000002600 */
        /* <DEDUP_REMOVED lines=8> */
[----:B0-----:R-:W-:-:S06]  /*3a20*/  @P0 IMAD.WIDE.U32 R2, R11, 0x4, R2 ;  /* 0x000000040b020825 */ /* 0x001fcc00078e0002 */
[----:B------:R0:W5:Y:S01]  /*3a30*/  @P0 LDG.E.CONSTANT R2, desc[UR8][R2.64] ;  /* 0x0000000802020981 */ /* 0x000162000c1e9900 */
[----:B------:R-:W1:Y:S02]  /*3a40*/  S2UR UR4, SR_CTAID.X ;  /* 0x00000000000479c3 */ /* 0x000e640000002500 */
[----:B-1----:R-:W-:-:S06]  /*3a50*/  USHF.L.U32 UR5, UR4, 0x7, URZ ;  /* 0x0000000704057899 */ /* 0x002fcc00080006ff */
[----:B------:R-:W-:Y:S01]  /*3a60*/  ISETP.LE.AND P1, PT, R9, UR5, PT ;  /* 0x0000000509007c0c */ /* 0x000fe2000bf23270 */
[----:B------:R-:W-:-:S12]  /*3a70*/  HFMA2 R9, -RZ, RZ, 0, 0 ;  /* 0x00000000ff097431 */ /* 0x000fd800000001ff */
[----:B0-----:R-:W-:Y:S05]  /*3a80*/  @P1 EXIT ;  /* 0x000000000000194d */ /* 0x001fea0003800000 */
[----:B-----5:R-:W-:Y:S01]  /*3a90*/  @P0 VIMNMX R9, PT, PT, RZ, R2, !PT ;  /* 0x00000002ff090248 */ /* 0x020fe20007fe0100 */
[----:B------:R-:W-:Y:S01]  /*3aa0*/  IMAD.SHL.U32 R7, R7, 0x80, RZ ;  /* 0x0000008007077824 */ /* 0x000fe200078e00ff */
[----:B------:R-:W-:Y:S01]  /*3ab0*/  MOV R6, UR5 ;  /* 0x0000000500067c02 */ /* 0x000fe20008000f00 */
[----:B------:R-:W-:Y:S01]  /*3ac0*/  UIADD3 UR6, UPT, UPT, UR5, 0x80, URZ ;  /* 0x0000008005067890 */ /* 0x000fe2000fffe0ff */
[----:B------:R-:W-:-:S11]  /*3ad0*/  UMOV UR4, URZ ;  /* 0x000000ff00047c82 */ /* 0x000fd60008000000 */
.L_x_146:
[----:B0-----:R-:W0:Y:S01]  /*3ae0*/  LDC R3, c[0x0][0x3a4] ;  /* 0x0000e900ff037b82 */ /* 0x001e220000000800 */
[----:B------:R-:W-:Y:S02]  /*3af0*/  IMAD R5, R7, UR4, RZ ;  /* 0x0000000407057c24 */ /* 0x000fe4000f8e02ff */
[----:B------:R-:W-:Y:S02]  /*3b00*/  IMAD.MOV.U32 R4, RZ, RZ, R6 ;  /* 0x000000ffff047224 */ /* 0x000fe400078e0006 */
[----:B------:R-:W-:-:S05]  /*3b10*/  VIADD R10, R5, UR6 ;  /* 0x00000006050a7c36 */ /* 0x000fca0008000000 */
[C---:B------:R-:W-:Y:S02]  /*3b20*/  IADD3 R8, PT, PT, R10.reuse, -0x7f, RZ ;  /* 0xffffff810a087810 */ /* 0x040fe40007ffe0ff */
[----:B0-----:R-:W-:-:S04]  /*3b30*/  VIMNMX R3, PT, PT, R10, R3, PT ;  /* 0x000000030a037248 */ /* 0x001fc80003fe0100 */
[----:B------:R-:W-:-:S04]  /*3b40*/  VIMNMX R2, PT, PT, R3, R8, !PT ;  /* 0x0000000803027248 */ /* 0x000fc80007fe0100 */
[----:B---3--:R-:W-:-:S13]  /*3b50*/  LOP3.LUT P0, R0, R2, 0x3, RZ, 0xc0, !PT ;  /* 0x0000000302007812 */ /* 0x008fda000780c0ff */
[----:B-1----:R-:W-:Y:S05]  /*3b60*/  @!P0 BRA `(.L_x_119) ;  /* 0x0000000400c08947 */ /* 0x002fea0003800000 */
[----:B------:R-:W0:Y:S01]  /*3b70*/  LDC.64 R20, c[0x0][0x380] ;  /* 0x0000e000ff147b82 */ /* 0x000e220000000a00 */
[----:B------:R-:W1:Y:S01]  /*3b80*/  LDCU UR7, c[0x0][0x3a0] ;  /* 0x00007400ff0777ac */ /* 0x000e620008000800 */
[----:B------:R-:W-:Y:S01]  /*3b90*/  ISETP.GE.AND P0, PT, R6, R9, PT ;  /* 0x000000090600720c */ /* 0x000fe20003f06270 */
[----:B------:R-:W-:Y:S01]  /*3ba0*/  BSSY.RECONVERGENT B2, `(.L_x_120) ;  /* 0x000001f000027945 */ /* 0x000fe20003800200 */
[----:B------:R-:W-:-:S04]  /*3bb0*/  MOV R13, 0x7fffffff ;  /* 0x7fffffff000d7802 */ /* 0x000fc80000000f00 */
[----:B------:R-:W2:Y:S08]  /*3bc0*/  LDC.64 R18, c[0x0][0x388] ;  /* 0x0000e200ff127b82 */ /* 0x000eb00000000a00 */
[----:B------:R-:W3:Y:S01]  /*3bd0*/  LDC.64 R14, c[0x0][0x390] ;  /* 0x0000e400ff0e7b82 */ /* 0x000ee20000000a00 */
[----:B-1----:R-:W-:-:S04]  /*3be0*/  IMAD R4, R6, UR7, R11 ;  /* 0x0000000706047c24 */ /* 0x002fc8000f8e020b */
[----:B0-----:R-:W-:-:S04]  /*3bf0*/  IMAD.WIDE R20, R4, 0x4, R20 ;  /* 0x0000000404147825 */ /* 0x001fc800078e0214 */
[----:B--2---:R-:W-:-:S04]  /*3c00*/  IMAD.WIDE R18, R4, 0x4, R18 ;  /* 0x0000000404127825 */ /* 0x004fc800078e0212 */
[----:B---3--:R-:W-:Y:S01]  /*3c10*/  IMAD.WIDE R14, R4, 0x4, R14 ;  /* 0x00000004040e7825 */ /* 0x008fe200078e020e */
[----:B------:R-:W-:Y:S06]  /*3c20*/  @!P0 BRA `(.L_x_121) ;  /* 0x0000000000588947 */ /* 0x000fec0003800000 */
[----:B------:R-:W2:Y:S04]  /*3c30*/  LDG.E.CONSTANT R17, desc[UR8][R18.64] ;  /* 0x0000000812117981 */ /* 0x000ea8000c1e9900 */
[----:B------:R-:W3:Y:S04]  /*3c40*/  LDG.E.CONSTANT R32, desc[UR8][R20.64] ;  /* 0x0000000814207981 */ /* 0x000ee8000c1e9900 */
[----:B------:R-:W4:Y:S01]  /*3c50*/  LDG.E.CONSTANT R29, desc[UR8][R14.64] ;  /* 0x000000080e1d7981 */ /* 0x000f22000c1e9900 */
        /* <DEDUP_REMOVED lines=17> */
.L_x_123:
[----:B------:R-:W-:Y:S05]  /*3d70*/  BSYNC.RECONVERGENT B3 ;  /* 0x0000000000037941 */ /* 0x000fea0003800200 */
.L_x_122:
[----:B------:R-:W-:-:S07]  /*3d80*/  IMAD.MOV.U32 R13, RZ, RZ, R12 ;  /* 0x000000ffff0d7224 */ /* 0x000fce00078e000c */
.L_x_121:
[----:B------:R-:W-:Y:S05]  /*3d90*/  BSYNC.RECONVERGENT B2 ;  /* 0x0000000000027941 */ /* 0x000fea0003800200 */
.L_x_120:
[----:B------:R-:W0:Y:S01]  /*3da0*/  LDC.64 R22, c[0x0][0x3a8] ;  /* 0x0000ea00ff167b82 */ /* 0x000e220000000a00 */
[----:B------:R-:W-:Y:S01]  /*3db0*/  ISETP.NE.AND P0, PT, R0, 0x1, PT ;  /* 0x000000010000780c */ /* 0x000fe20003f05270 */
[----:B0-----:R-:W-:Y:S01]  /*3dc0*/  IMAD.WIDE R22, R4, 0x4, R22 ;  /* 0x0000000404167825 */ /* 0x001fe200078e0216 */
[----:B------:R-:W-:-:S04]  /*3dd0*/  MOV R4, R8 ;  /* 0x0000000800047202 */ /* 0x000fc80000000f00 */
[----:B------:R0:W-:Y:S07]  /*3de0*/  STG.E desc[UR8][R22.64], R13 ;  /* 0x0000000d16007986 */ /* 0x0001ee000c101908 */
[----:B------:R-:W-:Y:S05]  /*3df0*/  @!P0 BRA `(.L_x_119) ;  /* 0x00000004001c8947 */ /* 0x000fea0003800000 */
[----:B0-----:R-:W0:Y:S01]  /*3e00*/  LDC R13, c[0x0][0x3a0] ;  /* 0x0000e800ff0d7b82 */ /* 0x001e220000000800 */
[----:B------:R-:W-:Y:S01]  /*3e10*/  ISETP.GE.AND P0, PT, R8, R9, PT ;  /* 0x000000090800720c */ /* 0x000fe20003f06270 */
[----:B------:R-:W-:Y:S01]  /*3e20*/  BSSY.RECONVERGENT B2, `(.L_x_124) ;  /* 0x000001c000027945 */ /* 0x000fe20003800200 */
[----:B0-----:R-:W-:-:S04]  /*3e30*/  IMAD.WIDE.U32 R20, R13, 0x4, R20 ;  /* 0x000000040d147825 */ /* 0x001fc800078e0014 */
[----:B------:R-:W-:-:S04]  /*3e40*/  IMAD.WIDE.U32 R18, R13, 0x4, R18 ;  /* 0x000000040d127825 */ /* 0x000fc800078e0012 */
[----:B------:R-:W-:-:S04]  /*3e50*/  IMAD.WIDE.U32 R14, R13, 0x4, R14 ;  /* 0x000000040d0e7825 */ /* 0x000fc800078e000e */
[----:B------:R-:W-:Y:S01]  /*3e60*/  IMAD.MOV.U32 R13, RZ, RZ, 0x7fffffff ;  /* 0x7fffffffff0d7424 */ /* 0x000fe200078e00ff */
        /* <DEDUP_REMOVED lines=21> */
[----:B------:R-:W-:-:S07]  /*3fc0*/  MOV R13, R12 ;  /* 0x0000000c000d7202 */ /* 0x000fce0000000f00 */
.L_x_126:
[----:B------:R-:W-:Y:S05]  /*3fd0*/  BSYNC.RECONVERGENT B3 ;  /* 0x0000000000037941 */ /* 0x000fea0003800200 */
.L_x_125:
[----:B------:R-:W-:Y:S05]  /*3fe0*/  BSYNC.RECONVERGENT B2 ;  /* 0x0000000000027941 */ /* 0x000fea0003800200 */
.L_x_124:
[----:B------:R-:W0:Y:S01]  /*3ff0*/  LDC R17, c[0x0][0x3a0] ;  /* 0x0000e800ff117b82 */ /* 0x000e220000000800 */
[----:B------:R-:W-:Y:S01]  /*4000*/  ISETP.NE.AND P0, PT, R0, 0x2, PT ;  /* 0x000000020000780c */ /* 0x000fe20003f05270 */
[----:B------:R-:W-:Y:S02]  /*4010*/  VIADD R4, R10, 0xffffff82 ;  /* 0xffffff820a047836 */ /* 0x000fe40000000000 */
[----:B0-----:R-:W-:-:S05]  /*4020*/  IMAD.WIDE.U32 R22, R17, 0x4, R22 ;  /* 0x0000000411167825 */ /* 0x001fca00078e0016 */
[----:B------:R1:W-:Y:S05]  /*4030*/  STG.E desc[UR8][R22.64], R13 ;  /* 0x0000000d16007986 */ /* 0x0003ea000c101908 */
[----:B------:R-:W-:Y:S05]  /*4040*/  @!P0 BRA `(.L_x_119) ;  /* 0x0000000000888947 */ /* 0x000fea0003800000 */
[----:B------:R-:W-:Y:S01]  /*4050*/  ISETP.GE.AND P0, PT, R4, R9, PT ;  /* 0x000000090400720c */ /* 0x000fe20003f06270 */
[----:B------:R-:W-:Y:S01]  /*4060*/  BSSY.RECONVERGENT B2, `(.L_x_127) ;  /* 0x000001c000027945 */ /* 0x000fe20003800200 */
[----:B------:R-:W-:Y:S01]  /*4070*/  IMAD.WIDE.U32 R20, R17, 0x4, R20 ;  /* 0x0000000411147825 */ /* 0x000fe200078e0014 */
[----:B-1----:R-:W-:-:S03]  /*4080*/  MOV R13, 0x7fffffff ;  /* 0x7fffffff000d7802 */ /* 0x002fc60000000f00 */
[----:B------:R-:W-:-:S04]  /*4090*/  IMAD.WIDE.U32 R18, R17, 0x4, R18 ;  /* 0x0000000411127825 */ /* 0x000fc800078e0012 */
[----:B------:R-:W-:-:S03]  /*40a0*/  IMAD.WIDE.U32 R14, R17, 0x4, R14 ;  /* 0x00000004110e7825 */ /* 0x000fc600078e000e */
[----:B------:R-:W-:Y:S05]  /*40b0*/  @!P0 BRA `(.L_x_128) ;  /* 0x0000000000588947 */ /* 0x000fea0003800000 */
        /* <DEDUP_REMOVED lines=20> */
[----:B------:R-:W-:-:S07]  /*4200*/  IMAD.MOV.U32 R13, RZ, RZ, R12 ;  /* 0x000000ffff0d7224 */ /* 0x000fce00078e000c */
.L_x_129:
[----:B------:R-:W-:Y:S05]  /*4210*/  BSYNC.RECONVERGENT B3 ;  /* 0x0000000000037941 */ /* 0x000fea0003800200 */
.L_x_128:
[----:B------:R-:W-:Y:S05]  /*4220*/  BSYNC.RECONVERGENT B2 ;  /* 0x0000000000027941 */ /* 0x000fea0003800200 */
.L_x_127:
[----:B------:R-:W0:Y:S01]  /*4230*/  LDC R15, c[0x0][0x3a0] ;  /* 0x0000e800ff0f7b82 */ /* 0x000e220000000800 */
[----:B------:R-:W-:Y:S01]  /*4240*/  IADD3 R4, PT, PT, R10, -0x7d, RZ ;  /* 0xffffff830a047810 */ /* 0x000fe20007ffe0ff */
[----:B0-----:R-:W-:-:S05]  /*4250*/  IMAD.WIDE.U32 R22, R15, 0x4, R22 ;  /* 0x000000040f167825 */ /* 0x001fca00078e0016 */
[----:B------:R2:W-:Y:S02]  /*4260*/  STG.E desc[UR8][R22.64], R13 ;  /* 0x0000000d16007986 */ /* 0x0005e4000c101908 */
.L_x_119:
[----:B------:R-:W3:Y:S01]  /*4270*/  LDC R0, c[0x0][0x3a0] ;  /* 0x0000e800ff007b82 */ /* 0x000ee20000000800 */
[----:B------:R-:W-:Y:S01]  /*4280*/  IADD3 R2, PT, PT, -R2, UR5, R5 ;  /* 0x0000000502027c10 */ /* 0x000fe2000fffe105 */
[----:B------:R-:W4:Y:S03]  /*4290*/  LDCU UR7, c[0x0][0x3a0] ;  /* 0x00007400ff0777ac */ /* 0x000f260008000800 */
[----:B------:R-:W-:-:S03]  /*42a0*/  ISETP.GT.U32.AND P0, PT, R2, -0x4, PT ;  /* 0xfffffffc0200780c */ /* 0x000fc60003f04070 */
[----:B------:R-:W3:Y:S08]  /*42b0*/  LDC.64 R14, c[0x0][0x3a8] ;  /* 0x0000ea00ff0e7b82 */ /* 0x000ef00000000a00 */
[----:B------:R-:W3:Y:S08]  /*42c0*/  LDC.64 R18, c[0x0][0x390] ;  /* 0x0000e400ff127b82 */ /* 0x000ef00000000a00 */
[----:B012---:R-:W0:Y:S08]  /*42d0*/  LDC.64 R22, c[0x0][0x380] ;  /* 0x0000e000ff167b82 */ /* 0x007e300000000a00 */
[----:B------:R-:W1:Y:S01]  /*42e0*/  LDC.64 R20, c[0x0][0x388] ;  /* 0x0000e200ff147b82 */ /* 0x000e620000000a00 */
[----:B----4-:R-:W-:Y:S05]  /*42f0*/  @P0 BRA `(.L_x_130) ;  /* 0x00000008001c0947 */ /* 0x010fea0003800000 */
.L_x_145:
[C---:B------:R-:W-:Y:S01]  /*4300*/  ISETP.GE.AND P0, PT, R4.reuse, R9, PT ;  /* 0x000000090400720c */ /* 0x040fe20003f06270 */
[----:B------:R-:W-:Y:S01]  /*4310*/  IMAD R2, R4, UR7, R11 ;  /* 0x0000000704027c24 */ /* 0x000fe2000f8e020b */
[----:B------:R-:W-:Y:S01]  /*4320*/  BSSY.RECONVERGENT B2, `(.L_x_131) ;  /* 0x000001c000027945 */ /* 0x000fe20003800200 */
[----:B------:R-:W-:Y:S02]  /*4330*/  IMAD.MOV.U32 R5, RZ, RZ, 0x7fffffff ;  /* 0x7fffffffff057424 */ /* 0x000fe400078e00ff */
[----:B0-----:R-:W-:-:S04]  /*4340*/  IMAD.WIDE R38, R2, 0x4, R22 ;  /* 0x0000000402267825 */ /* 0x001fc800078e0216 */
[----:B-1----:R-:W-:-:S04]  /*4350*/  IMAD.WIDE R36, R2, 0x4, R20 ;  /* 0x0000000402247825 */ /* 0x002fc800078e0214 */
        /* <DEDUP_REMOVED lines=23> */
.L_x_133:
[----:B------:R-:W-:Y:S05]  /*44d0*/  BSYNC.RECONVERGENT B3 ;  /* 0x0000000000037941 */ /* 0x000fea0003800200 */
.L_x_132:
[----:B------:R-:W-:Y:S05]  /*44e0*/  BSYNC.RECONVERGENT B2 ;  /* 0x0000000000027941 */ /* 0x000fea0003800200 */
.L_x_131:
[----:B------:R-:W-:Y:S01]  /*44f0*/  IMAD.WIDE R40, R2, 0x4, R14 ;  /* 0x0000000402287825 */ /* 0x000fe200078e020e */
[----:B------:R-:W-:Y:S01]  /*4500*/  BSSY.RECONVERGENT B2, `(.L_x_134) ;  /* 0x000001f000027945 */ /* 0x000fe20003800200 */
[----:B------:R-:W-:Y:S02]  /*4510*/  MOV R13, 0x7fffffff ;  /* 0x7fffffff000d7802 */ /* 0x000fe40000000f00 */
[----:B------:R-:W-:Y:S01]  /*4520*/  VIADD R2, R4, 0x1 ;  /* 0x0000000104027836 */ /* 0x000fe20000000000 */
[----:B------:R0:W-:Y:S01]  /*4530*/  STG.E desc[UR8][R40.64], R5 ;  /* 0x0000000528007986 */ /* 0x0001e2000c101908 */
[----:B------:R-:W-:-:S03]  /*4540*/  IMAD.WIDE.U32 R38, R0, 0x4, R38 ;  /* 0x0000000400267825 */ /* 0x000fc600078e0026 */
[----:B------:R-:W-:Y:S01]  /*4550*/  ISETP.GE.AND P0, PT, R2, R9, PT ;  /* 0x000000090200720c */ /* 0x000fe20003f06270 */
[----:B------:R-:W-:-:S04]  /*4560*/  IMAD.WIDE.U32 R36, R0, 0x4, R36 ;  /* 0x0000000400247825 */ /* 0x000fc800078e0024 */
[----:B------:R-:W-:-:S08]  /*4570*/  IMAD.WIDE.U32 R24, R0, 0x4, R24 ;  /* 0x0000000400187825 */ /* 0x000fd000078e0018 */
[----:B0-----:R-:W-:Y:S05]  /*4580*/  @!P0 BRA `(.L_x_135) ;  /* 0x0000000000588947 */ /* 0x001fea0003800000 */
        /* <DEDUP_REMOVED lines=20> */
.L_x_137:
[----:B------:R-:W-:Y:S05]  /*46d0*/  BSYNC.RECONVERGENT B3 ;  /* 0x0000000000037941 */ /* 0x000fea0003800200 */
.L_x_136:
[----:B------:R-:W-:-:S07]  /*46e0*/  IMAD.MOV.U32 R13, RZ, RZ, R12 ;  /* 0x000000ffff0d7224 */ /* 0x000fce00078e000c */
.L_x_135:
[----:B------:R-:W-:Y:S05]  /*46f0*/  BSYNC.RECONVERGENT B2 ;  /* 0x0000000000027941 */ /* 0x000fea0003800200 */
.L_x_134:
[----:B------:R-:W-:Y:S01]  /*4700*/  IMAD.WIDE.U32 R40, R0, 0x4, R40 ;  /* 0x0000000400287825 */ /* 0x000fe200078e0028 */
[----:B------:R-:W-:Y:S01]  /*4710*/  IADD3 R2, PT, PT, R4, 0x2, RZ ;  /* 0x0000000204027810 */ /* 0x000fe20007ffe0ff */
[----:B------:R-:W-:Y:S02]  /*4720*/  BSSY.RECONVERGENT B2, `(.L_x_138) ;  /* 0x000001e000027945 */ /* 0x000fe40003800200 */
[----:B------:R-:W-:Y:S01]  /*4730*/  IMAD.WIDE.U32 R38, R0, 0x4, R38 ;  /* 0x0000000400267825 */ /* 0x000fe200078e0026 */
[----:B------:R0:W-:Y:S01]  /*4740*/  STG.E desc[UR8][R40.64], R13 ;  /* 0x0000000d28007986 */ /* 0x0001e2000c101908 */
[----:B------:R-:W-:Y:S02]  /*4750*/  ISETP.GE.AND P0, PT, R2, R9, PT ;  /* 0x000000090200720c */ /* 0x000fe40003f06270 */
[----:B------:R-:W-:-:S04]  /*4760*/  IMAD.WIDE.U32 R36, R0, 0x4, R36 ;  /* 0x0000000400247825 */ /* 0x000fc800078e0024 */
[----:B------:R-:W-:-:S04]  /*4770*/  IMAD.WIDE.U32 R24, R0, 0x4, R24 ;  /* 0x0000000400187825 */ /* 0x000fc800078e0018 */
[----:B------:R-:W-:-:S03]  /*4780*/  IMAD.MOV.U32 R5, RZ, RZ, 0x7fffffff ;  /* 0x7fffffffff057424 */ /* 0x000fc600078e00ff */
        /* <DEDUP_REMOVED lines=22> */
.L_x_140:
[----:B------:R-:W-:Y:S05]  /*48f0*/  BSYNC.RECONVERGENT B3 ;  /* 0x0000000000037941 */ /* 0x000fea0003800200 */
.L_x_139:
[----:B------:R-:W-:Y:S05]  /*4900*/  BSYNC.RECONVERGENT B2 ;  /* 0x0000000000027941 */ /* 0x000fea0003800200 */
.L_x_138:
[----:B------:R-:W-:Y:S01]  /*4910*/  IMAD.WIDE.U32 R40, R0, 0x4, R40 ;  /* 0x0000000400287825 */ /* 0x000fe200078e0028 */
        /* <DEDUP_REMOVED lines=29> */
.L_x_144:
[----:B------:R-:W-:Y:S05]  /*4af0*/  BSYNC.RECONVERGENT B3 ;  /* 0x0000000000037941 */ /* 0x000fea0003800200 */
.L_x_143:
[----:B------:R-:W-:-:S07]  /*4b00*/  IMAD.MOV.U32 R13, RZ, RZ, R12 ;  /* 0x000000ffff0d7224 */ /* 0x000fce00078e000c */
.L_x_142:
[----:B------:R-:W-:Y:S05]  /*4b10*/  BSYNC.RECONVERGENT B2 ;  /* 0x0000000000027941 */ /* 0x000fea0003800200 */
.L_x_141:
[----:B------:R-:W-:Y:S01]  /*4b20*/  IMAD.WIDE.U32 R40, R0, 0x4, R40 ;  /* 0x0000000400287825 */ /* 0x000fe200078e0028 */
[----:B------:R-:W-:-:S04]  /*4b30*/  IADD3 R4, PT, PT, R4, 0x4, RZ ;  /* 0x0000000404047810 */ /* 0x000fc80007ffe0ff */
[----:B------:R2:W-:Y:S01]  /*4b40*/  STG.E desc[UR8][R40.64], R13 ;  /* 0x0000000d28007986 */ /* 0x0005e2000c101908 */
[----:B------:R-:W-:-:S13]  /*4b50*/  ISETP.GE.AND P0, PT, R4, R3, PT ;  /* 0x000000030400720c */ /* 0x000fda0003f06270 */
[----:B--2---:R-:W-:Y:S05]  /*4b60*/  @!P0 BRA `(.L_x_145) ;  /* 0xfffffff400e48947 */ /* 0x004fea000383ffff */
.L_x_130:
[----:B------:R-:W2:Y:S01]  /*4b70*/  LDCU UR7, c[0x0][0x3a4] ;  /* 0x00007480ff0777ac */ /* 0x000ea20008000800 */
[----:B------:R-:W-:Y:S01]  /*4b80*/  IMAD.IADD R6, R7, 0x1, R6 ;  /* 0x0000000107067824 */ /* 0x000fe200078e0206 */
[----:B------:R-:W-:-:S04]  /*4b90*/  UIADD3 UR4, UPT, UPT, UR4, 0x1, URZ ;  /* 0x0000000104047890 */ /* 0x000fc8000fffe0ff */
[----:B--2---:R-:W-:-:S13]  /*4ba0*/  ISETP.GE.AND P0, PT, R6, UR7, PT ;  /* 0x0000000706007c0c */ /* 0x004fda000bf06270 */
[----:B------:R-:W-:Y:S05]  /*4bb0*/  @!P0 BRA `(.L_x_146) ;  /* 0xffffffec00c88947 */ /* 0x000fea000383ffff */
[----:B------:R-:W-:Y:S05]  /*4bc0*/  EXIT ;  /* 0x000000000000794d */ /* 0x000fea0003800000 */
        .weak           $__internal_0_$__cuda_sm3x_div_rn_noftz_f32_slowpath
        .type           $__internal_0_$__cuda_sm3x_div_rn_noftz_f32_slowpath,@function
        .size           $__internal_0_$__cuda_sm3x_div_rn_noftz_f32_slowpath,(.L_x_192 - $__internal_0_$__cuda_sm3x_div_rn_noftz_f32_slowpath)
$__internal_0_$__cuda_sm3x_div_rn_noftz_f32_slowpath:
[----:B------:R-:W-:Y:S01]  /*4bd0*/  SHF.R.U32.HI R16, RZ, 0x17, R29 ;  /* 0x00000017ff107819 */ /* 0x000fe2000001161d */
[----:B------:R-:W-:Y:S01]  /*4be0*/  BSSY.RECONVERGENT B0, `(.L_x_147) ;  /* 0x0000063000007945 */ /* 0x000fe20003800200 */
[----:B------:R-:W-:Y:S02]  /*4bf0*/  SHF.R.U32.HI R28, RZ, 0x17, R32 ;  /* 0x00000017ff1c7819 */ /* 0x000fe40000011620 */
[----:B------:R-:W-:Y:S02]  /*4c00*/  LOP3.LUT R16, R16, 0xff, RZ, 0xc0, !PT ;  /* 0x000000ff10107812 */ /* 0x000fe400078ec0ff */
[----:B------:R-:W-:Y:S02]  /*4c10*/  LOP3.LUT R28, R28, 0xff, RZ, 0xc0, !PT ;  /* 0x000000ff1c1c7812 */ /* 0x000fe400078ec0ff */
[----:B------:R-:W-:-:S03]  /*4c20*/  IADD3 R12, PT, PT, R16, -0x1, RZ ;  /* 0xffffffff100c7810 */ /* 0x000fc60007ffe0ff */
[----:B------:R-:W-:Y:S01]  /*4c30*/  VIADD R27, R28, 0xffffffff ;  /* 0xffffffff1c1b7836 */ /* 0x000fe20000000000 */
[----:B------:R-:W-:-:S04]  /*4c40*/  ISETP.GT.U32.AND P0, PT, R12, 0xfd, PT ;  /* 0x000000fd0c00780c */ /* 0x000fc80003f04070 */
[----:B------:R-:W-:-:S13]  /*4c50*/  ISETP.GT.U32.OR P0, PT, R27, 0xfd, P0 ;  /* 0x000000fd1b00780c */ /* 0x000fda0000704470 */
[----:B------:R-:W-:Y:S01]  /*4c60*/  @!P0 MOV R31, RZ ;  /* 0x000000ff001f8202 */ /* 0x000fe20000000f00 */
[----:B------:R-:W-:Y:S06]  /*4c70*/  @!P0 BRA `(.L_x_148) ;  /* 0x00000000005c8947 */ /* 0x000fec0003800000 */
[----:B------:R-:W-:Y:S02]  /*4c80*/  FSETP.GTU.FTZ.AND P0, PT, |R32|, +INF , PT ;  /* 0x7f8000002000780b */ /* 0x000fe40003f1c200 */
[----:B------:R-:W-:-:S04]  /*4c90*/  FSETP.GTU.FTZ.AND P1, PT, |R29|, +INF , PT ;  /* 0x7f8000001d00780b */ /* 0x000fc80003f3c200 */
[----:B------:R-:W-:-:S13]  /*4ca0*/  PLOP3.LUT P0, PT, P0, P1, PT, 0xf8, 0x8f ;  /* 0x00000000008f781c */ /* 0x000fda0000703f70 */
[----:B------:R-:W-:Y:S05]  /*4cb0*/  @P0 BRA `(.L_x_149) ;  /* 0x0000000400500947 */ /* 0x000fea0003800000 */
[----:B------:R-:W-:-:S13]  /*4cc0*/  LOP3.LUT P0, RZ, R29, 0x7fffffff, R32, 0xc8, !PT ;  /* 0x7fffffff1dff7812 */ /* 0x000fda000780c820 */
[----:B------:R-:W-:Y:S05]  /*4cd0*/  @!P0 BRA `(.L_x_150) ;  /* 0x0000000400408947 */ /* 0x000fea0003800000 */
[C---:B------:R-:W-:Y:S02]  /*4ce0*/  FSETP.NEU.FTZ.AND P3, PT, |R32|.reuse, +INF , PT ;  /* 0x7f8000002000780b */ /* 0x040fe40003f7d200 */
[----:B------:R-:W-:Y:S02]  /*4cf0*/  FSETP.NEU.FTZ.AND P1, PT, |R29|, +INF , PT ;  /* 0x7f8000001d00780b */ /* 0x000fe40003f3d200 */
[----:B------:R-:W-:-:S11]  /*4d00*/  FSETP.NEU.FTZ.AND P0, PT, |R32|, +INF , PT ;  /* 0x7f8000002000780b */ /* 0x000fd60003f1d200 */
[----:B------:R-:W-:Y:S05]  /*4d10*/  @!P1 BRA !P3, `(.L_x_150) ;  /* 0x0000000400309947 */ /* 0x000fea0005800000 */
[----:B------:R-:W-:-:S04]  /*4d20*/  LOP3.LUT P3, RZ, R32, 0x7fffffff, RZ, 0xc0, !PT ;  /* 0x7fffffff20ff7812 */ /* 0x000fc8000786c0ff */
[----:B------:R-:W-:-:S13]  /*4d30*/  PLOP3.LUT P1, PT, P1, P3, PT, 0x2f, 0xf2 ;  /* 0x0000000000f2781c */ /* 0x000fda0000f26577 */
[----:B------:R-:W-:Y:S05]  /*4d40*/  @P1 BRA `(.L_x_151) ;  /* 0x00000004001c1947 */ /* 0x000fea0003800000 */
[----:B------:R-:W-:-:S04]  /*4d50*/  LOP3.LUT P1, RZ, R29, 0x7fffffff, RZ, 0xc0, !PT ;  /* 0x7fffffff1dff7812 */ /* 0x000fc8000782c0ff */
[----:B------:R-:W-:-:S13]  /*4d60*/  PLOP3.LUT P0, PT, P0, P1, PT, 0x2f, 0xf2 ;  /* 0x0000000000f2781c */ /* 0x000fda0000702577 */
[----:B------:R-:W-:Y:S05]  /*4d70*/  @P0 BRA `(.L_x_152) ;  /* 0x0000000400040947 */ /* 0x000fea0003800000 */
[----:B------:R-:W-:Y:S02]  /*4d80*/  ISETP.GE.AND P0, PT, R27, RZ, PT ;  /* 0x000000ff1b00720c */ /* 0x000fe40003f06270 */
[----:B------:R-:W-:-:S11]  /*4d90*/  ISETP.GE.AND P1, PT, R12, RZ, PT ;  /* 0x000000ff0c00720c */ /* 0x000fd60003f26270 */
[----:B------:R-:W-:Y:S01]  /*4da0*/  @P0 IMAD.MOV.U32 R31, RZ, RZ, RZ ;  /* 0x000000ffff1f0224 */ /* 0x000fe200078e00ff */
[----:B------:R-:W-:Y:S01]  /*4db0*/  @!P0 MOV R31, 0xffffffc0 ;  /* 0xffffffc0001f8802 */ /* 0x000fe20000000f00 */
[----:B------:R-:W-:Y:S01]  /*4dc0*/  @!P0 FFMA R32, R32, 1.84467440737095516160e+19, RZ ;  /* 0x5f80000020208823 */ /* 0x000fe200000000ff */
[----:B------:R-:W-:-:S03]  /*4dd0*/  @!P1 FFMA R29, R29, 1.84467440737095516160e+19, RZ ;  /* 0x5f8000001d1d9823 */ /* 0x000fc600000000ff */
[----:B------:R-:W-:-:S07]  /*4de0*/  @!P1 VIADD R31, R31, 0x40 ;  /* 0x000000401f1f9836 */ /* 0x000fce0000000000 */
.L_x_148:
[----:B------:R-:W-:Y:S01]  /*4df0*/  LEA R34, R16, 0xc0800000, 0x17 ;  /* 0xc080000010227811 */ /* 0x000fe200078eb8ff */
[----:B------:R-:W-:Y:S01]  /*4e00*/  VIADD R35, R28, 0xffffff81 ;  /* 0xffffff811c237836 */ /* 0x000fe20000000000 */
[----:B------:R-:W-:Y:S02]  /*4e10*/  BSSY.RECONVERGENT B1, `(.L_x_153) ;  /* 0x0000035000017945 */ /* 0x000fe40003800200 */
[----:B------:R-:W-:Y:S01]  /*4e20*/  IADD3 R34, PT, PT, -R34, R29, RZ ;  /* 0x0000001d22227210 */ /* 0x000fe20007ffe1ff */
[C---:B------:R-:W-:Y:S01]  /*4e30*/  IMAD R29, R35.reuse, -0x800000, R32 ;  /* 0xff800000231d7824 */ /* 0x040fe200078e0220 */
[----:B------:R-:W-:Y:S02]  /*4e40*/  IADD3 R32, PT, PT, R35, 0x7f, -R16 ;  /* 0x0000007f23207810 */ /* 0x000fe40007ffe810 */
[----:B------:R-:W0:Y:S01]  /*4e50*/  MUFU.RCP R12, R34 ;  /* 0x00000022000c7308 */ /* 0x000e220000001000 */
[----:B------:R-:W-:Y:S01]  /*4e60*/  FADD.FTZ R27, -R34, -RZ ;  /* 0x800000ff221b7221 */ /* 0x000fe20000010100 */
[----:B------:R-:W-:-:S03]  /*4e70*/  IADD3 R32, PT, PT, R32, R31, RZ ;  /* 0x0000001f20207210 */ /* 0x000fc60007ffe0ff */
[----:B0-----:R-:W-:-:S04]  /*4e80*/  FFMA R35, R12, R27, 1 ;  /* 0x3f8000000c237423 */ /* 0x001fc8000000001b */
[----:B------:R-:W-:-:S04]  /*4e90*/  FFMA R12, R12, R35, R12 ;  /* 0x000000230c0c7223 */ /* 0x000fc8000000000c */
[----:B------:R-:W-:-:S04]  /*4ea0*/  FFMA R28, R29, R12, RZ ;  /* 0x0000000c1d1c7223 */ /* 0x000fc800000000ff */
[----:B------:R-:W-:-:S04]  /*4eb0*/  FFMA R31, R27, R28, R29 ;  /* 0x0000001c1b1f7223 */ /* 0x000fc8000000001d */
[----:B------:R-:W-:-:S04]  /*4ec0*/  FFMA R28, R12, R31, R28 ;  /* 0x0000001f0c1c7223 */ /* 0x000fc8000000001c */
[----:B------:R-:W-:-:S04]  /*4ed0*/  FFMA R27, R27, R28, R29 ;  /* 0x0000001c1b1b7223 */ /* 0x000fc8000000001d */
[----:B------:R-:W-:-:S05]  /*4ee0*/  FFMA R31, R12, R27, R28 ;  /* 0x0000001b0c1f7223 */ /* 0x000fca000000001c */
[----:B------:R-:W-:-:S04]  /*4ef0*/  SHF.R.U32.HI R29, RZ, 0x17, R31 ;  /* 0x00000017ff1d7819 */ /* 0x000fc8000001161f */
[----:B------:R-:W-:-:S05]  /*4f00*/  LOP3.LUT R29, R29, 0xff, RZ, 0xc0, !PT ;  /* 0x000000ff1d1d7812 */ /* 0x000fca00078ec0ff */
[----:B------:R-:W-:-:S05]  /*4f10*/  IMAD.IADD R16, R29, 0x1, R32 ;  /* 0x000000011d107824 */ /* 0x000fca00078e0220 */
[----:B------:R-:W-:-:S04]  /*4f20*/  IADD3 R29, PT, PT, R16, -0x1, RZ ;  /* 0xffffffff101d7810 */ /* 0x000fc80007ffe0ff */
[----:B------:R-:W-:-:S13]  /*4f30*/  ISETP.GE.U32.AND P0, PT, R29, 0xfe, PT ;  /* 0x000000fe1d00780c */ /* 0x000fda0003f06070 */
[----:B------:R-:W-:Y:S05]  /*4f40*/  @!P0 BRA `(.L_x_154) ;  /* 0x0000000000808947 */ /* 0x000fea0003800000 */
[----:B------:R-:W-:-:S13]  /*4f50*/  ISETP.GT.AND P0, PT, R16, 0xfe, PT ;  /* 0x000000fe1000780c */ /* 0x000fda0003f04270 */
[----:B------:R-:W-:Y:S05]  /*4f60*/  @P0 BRA `(.L_x_155) ;  /* 0x00000000006c0947 */ /* 0x000fea0003800000 */
[----:B------:R-:W-:-:S13]  /*4f70*/  ISETP.GE.AND P0, PT, R16, 0x1, PT ;  /* 0x000000011000780c */ /* 0x000fda0003f06270 */
[----:B------:R-:W-:Y:S05]  /*4f80*/  @P0 BRA `(.L_x_156) ;  /* 0x0000000000740947 */ /* 0x000fea0003800000 */
[----:B------:R-:W-:Y:S02]  /*4f90*/  ISETP.GE.AND P0, PT, R16, -0x18, PT ;  /* 0xffffffe81000780c */ /* 0x000fe40003f06270 */
[----:B------:R-:W-:-:S11]  /*4fa0*/  LOP3.LUT R31, R31, 0x80000000, RZ, 0xc0, !PT ;  /* 0x800000001f1f7812 */ /* 0x000fd600078ec0ff */
[----:B------:R-:W-:Y:S05]  /*4fb0*/  @!P0 BRA `(.L_x_156) ;  /* 0x0000000000688947 */ /* 0x000fea0003800000 */
[CCC-:B------:R-:W-:Y:S01]  /*4fc0*/  FFMA.RP R32, R12.reuse, R27.reuse, R28.reuse ;  /* 0x0000001b0c207223 */ /* 0x1c0fe2000000801c */
[CCC-:B------:R-:W-:Y:S01]  /*4fd0*/  FFMA.RM R29, R12.reuse, R27.reuse, R28.reuse ;  /* 0x0000001b0c1d7223 */ /* 0x1c0fe2000000401c */
[----:B------:R-:W-:Y:S01]  /*4fe0*/  FFMA.RZ R12, R12, R27, R28 ;  /* 0x0000001b0c0c7223 */ /* 0x000fe2000000c01c */
[C---:B------:R-:W-:Y:S02]  /*4ff0*/  ISETP.NE.AND P3, PT, R16.reuse, RZ, PT ;  /* 0x000000ff1000720c */ /* 0x040fe40003f65270 */
[----:B------:R-:W-:Y:S02]  /*5000*/  ISETP.NE.AND P1, PT, R16, RZ, PT ;  /* 0x000000ff1000720c */ /* 0x000fe40003f25270 */
[----:B------:R-:W-:Y:S02]  /*5010*/  LOP3.LUT R12, R12, 0x7fffff, RZ, 0xc0, !PT ;  /* 0x007fffff0c0c7812 */ /* 0x000fe400078ec0ff */
[----:B------:R-:W-:Y:S02]  /*5020*/  FSETP.NEU.FTZ.AND P0, PT, R32, R29, PT ;  /* 0x0000001d2000720b */ /* 0x000fe40003f1d000 */
[----:B------:R-:W-:Y:S01]  /*5030*/  LOP3.LUT R27, R12, 0x800000, RZ, 0xfc, !PT ;  /* 0x008000000c1b7812 */ /* 0x000fe200078efcff */
[C---:B------:R-:W-:Y:S01]  /*5040*/  VIADD R12, R16.reuse, 0x20 ;  /* 0x00000020100c7836 */ /* 0x040fe20000000000 */
[----:B------:R-:W-:-:S04]  /*5050*/  IADD3 R16, PT, PT, -R16, RZ, RZ ;  /* 0x000000ff10107210 */ /* 0x000fc80007ffe1ff */
[----:B------:R-:W-:Y:S02]  /*5060*/  SHF.L.U32 R12, R27, R12, RZ ;  /* 0x0000000c1b0c7219 */ /* 0x000fe400000006ff */
[----:B------:R-:W-:Y:S02]  /*5070*/  SEL R16, R16, RZ, P3 ;  /* 0x000000ff10107207 */ /* 0x000fe40001800000 */
[----:B------:R-:W-:Y:S02]  /*5080*/  ISETP.NE.AND P1, PT, R12, RZ, P1 ;  /* 0x000000ff0c00720c */ /* 0x000fe40000f25270 */
[----:B------:R-:W-:Y:S02]  /*5090*/  SHF.R.U32.HI R27, RZ, R16, R27 ;  /* 0x00000010ff1b7219 */ /* 0x000fe4000001161b */
[----:B------:R-:W-:Y:S02]  /*50a0*/  PLOP3.LUT P0, PT, P0, P1, PT, 0xf8, 0x8f ;  /* 0x00000000008f781c */ /* 0x000fe40000703f70 */
[----:B------:R-:W-:-:S02]  /*50b0*/  SHF.R.U32.HI R16, RZ, 0x1, R27 ;  /* 0x00000001ff107819 */ /* 0x000fc4000001161b */
[----:B------:R-:W-:-:S04]  /*50c0*/  SEL R29, RZ, 0x1, !P0 ;  /* 0x00000001ff1d7807 */ /* 0x000fc80004000000 */
[----:B------:R-:W-:-:S04]  /*50d0*/  LOP3.LUT R12, R29, 0x1, R16, 0xf8, !PT ;  /* 0x000000011d0c7812 */ /* 0x000fc800078ef810 */
[----:B------:R-:W-:-:S05]  /*50e0*/  LOP3.LUT R27, R12, R27, RZ, 0xc0, !PT ;  /* 0x0000001b0c1b7212 */ /* 0x000fca00078ec0ff */
[----:B------:R-:W-:-:S05]  /*50f0*/  IMAD.IADD R16, R16, 0x1, R27 ;  /* 0x0000000110107824 */ /* 0x000fca00078e021b */
[----:B------:R-:W-:Y:S01]  /*5100*/  LOP3.LUT R31, R16, R31, RZ, 0xfc, !PT ;  /* 0x0000001f101f7212 */ /* 0x000fe200078efcff */
[----:B------:R-:W-:Y:S06]  /*5110*/  BRA `(.L_x_156) ;  /* 0x0000000000107947 */ /* 0x000fec0003800000 */
.L_x_155:
[----:B------:R-:W-:-:S04]  /*5120*/  LOP3.LUT R31, R31, 0x80000000, RZ, 0xc0, !PT ;  /* 0x800000001f1f7812 */ /* 0x000fc800078ec0ff */
[----:B------:R-:W-:Y:S01]  /*5130*/  LOP3.LUT R31, R31, 0x7f800000, RZ, 0xfc, !PT ;  /* 0x7f8000001f1f7812 */ /* 0x000fe200078efcff */
[----:B------:R-:W-:Y:S06]  /*5140*/  BRA `(.L_x_156) ;  /* 0x0000000000047947 */ /* 0x000fec0003800000 */
.L_x_154:
[----:B------:R-:W-:-:S07]  /*5150*/  LEA R31, R32, R31, 0x17 ;  /* 0x0000001f201f7211 */ /* 0x000fce00078eb8ff */
.L_x_156:
[----:B------:R-:W-:Y:S05]  /*5160*/  BSYNC.RECONVERGENT B1 ;  /* 0x0000000000017941 */ /* 0x000fea0003800200 */
.L_x_153:
[----:B------:R-:W-:Y:S01]  /*5170*/  IMAD.MOV.U32 R12, RZ, RZ, R31 ;  /* 0x000000ffff0c7224 */ /* 0x000fe200078e001f */
[----:B------:R-:W-:Y:S06]  /*5180*/  BRA `(.L_x_157) ;  /* 0x0000000000207947 */ /* 0x000fec0003800000 */
.L_x_152:
[----:B------:R-:W-:-:S04]  /*5190*/  LOP3.LUT R29, R29, 0x80000000, R32, 0x48, !PT ;  /* 0x800000001d1d7812 */ /* 0x000fc800078e4820 */
[----:B------:R-:W-:Y:S01]  /*51a0*/  LOP3.LUT R12, R29, 0x7f800000, RZ, 0xfc, !PT ;  /* 0x7f8000001d0c7812 */ /* 0x000fe200078efcff */
[----:B------:R-:W-:Y:S06]  /*51b0*/  BRA `(.L_x_157) ;  /* 0x0000000000147947 */ /* 0x000fec0003800000 */
.L_x_151:
[----:B------:R-:W-:Y:S01]  /*51c0*/  LOP3.LUT R12, R29, 0x80000000, R32, 0x48, !PT ;  /* 0x800000001d0c7812 */ /* 0x000fe200078e4820 */
[----:B------:R-:W-:Y:S06]  /*51d0*/  BRA `(.L_x_157) ;  /* 0x00000000000c7947 */ /* 0x000fec0003800000 */
.L_x_150:
[----:B------:R-:W0:Y:S01]  /*51e0*/  MUFU.RSQ R12, -QNAN ;  /* 0xffc00000000c7908 */ /* 0x000e220000001400 */
[----:B------:R-:W-:Y:S05]  /*51f0*/  BRA `(.L_x_157) ;  /* 0x0000000000047947 */ /* 0x000fea0003800000 */
.L_x_149:
[----:B------:R-:W-:-:S07]  /*5200*/  FADD.FTZ R12, R32, R29 ;  /* 0x0000001d200c7221 */ /* 0x000fce0000010000 */
.L_x_157:
[----:B------:R-:W-:Y:S05]  /*5210*/  BSYNC.RECONVERGENT B0 ;  /* 0x0000000000007941 */ /* 0x000fea0003800200 */
.L_x_147:
[----:B------:R-:W-:-:S04]  /*5220*/  HFMA2 R31, -RZ, RZ, 0, 0 ;  /* 0x00000000ff1f7431 */ /* 0x000fc800000001ff */
[----:B0-----:R-:W-:Y:S05]  /*5230*/  RET.REL.NODEC R30 `(marketefi_many_series_one_param_f32) ;  /* 0xffffffac1e707950 */ /* 0x001fea0003c3ffff */
.L_x_158:
[----:B------:R-:W-:-:S00]  /*5240*/  BRA `(.L_x_158) ;  /* 0xfffffffc00fc7947 */ /* 0x000fc0000383ffff */
[----:B------:R-:W-:-:S00]  /*5250*/  NOP ;  /* 0x0000000000007918 */ /* 0x000fc00000000000 */
        /* <DEDUP_REMOVED lines=10> */
.L_x_192:


//--------------------- .text.marketefi_kernel_f32 --------------------------
	.section	.text.marketefi_kernel_f32,"ax",@progbits
	.align	128
        .global         marketefi_kernel_f32
        .type           marketefi_kernel_f32,@function
        .size           marketefi_kernel_f32,(.L_x_193 - marketefi_kernel_f32)
        .other          marketefi_kernel_f32,@"STO_CUDA_ENTRY STV_DEFAULT"
marketefi_kernel_f32:
.text.marketefi_kernel_f32:
[----:B------:R-:W-:Y:S08]  /*0000*/  LDC R1, c[0x0][0x37c] ;  /* 0x0000df00ff017b82 */ /* 0x000ff00000000800 */
[----:B------:R-:W0:Y:S02]  /*0010*/  LDC R0, c[0x0][0x398] ;  /* 0x0000e600ff007b82 */ /* 0x000e240000000800 */
[----:B0-----:R-:W-:-:S13]  /*0020*/  ISETP.GE.AND P0, PT, R0, 0x1, PT ;  /* 0x000000010000780c */ /* 0x001fda0003f06270 */
[----:B------:R-:W-:Y:S05]  /*0030*/  @!P0 EXIT ;  /* 0x000000000000894d */ /* 0x000fea0003800000 */
[----:B------:R-:W0:Y:S01]  /*0040*/  S2R R13, SR_TID.X ;  /* 0x00000000000d7919 */ /* 0x000e220000002100 */
[----:B------:R-:W0:Y:S08]  /*0050*/  S2UR UR4, SR_CTAID.X ;  /* 0x00000000000479c3 */ /* 0x000e300000002500 */
[----:B------:R-:W0:Y:S02]  /*0060*/  LDC R2, c[0x0][0x360] ;  /* 0x0000d800ff027b82 */ /* 0x000e240000000800 */
[----:B0-----:R-:W-:-:S05]  /*0070*/  IMAD R13, R2, UR4, R13 ;  /* 0x00000004020d7c24 */ /* 0x001fca000f8e020d */
[----:B------:R-:W-:-:S13]  /*0080*/  ISETP.GE.AND P0, PT, R13, R0, PT ;  /* 0x000000000d00720c */ /* 0x000fda0003f06270 */
[----:B------:R-:W-:Y:S05]  /*0090*/  @P0 EXIT ;  /* 0x000000000000094d */ /* 0x000fea0003800000 */
[----:B------:R-:W0:Y:S01]  /*00a0*/  LDC.64 R10, c[0x0][0x390] ;  /* 0x0000e400ff0a7b82 */ /* 0x000e220000000a00 */
[----:B------:R-:W1:Y:S01]  /*00b0*/  LDCU UR4, c[0x0][0x39c] ;  /* 0x00007380ff0477ac */ /* 0x000e620008000800 */
[----:B------:R-:W2:Y:S06]  /*00c0*/  LDCU UR5, c[0x0][0x370] ;  /* 0x00006e00ff0577ac */ /* 0x000eac0008000800 */
[----:B------:R-:W3:Y:S01]  /*00d0*/  LDC.64 R8, c[0x0][0x3a0] ;  /* 0x0000e800ff087b82 */ /* 0x000ee20000000a00 */
[----:B------:R-:W4:Y:S01]  /*00e0*/  LDCU.64 UR6, c[0x0][0x358] ;  /* 0x00006b00ff0677ac */ /* 0x000f220008000a00 */
[----:B------:R-:W0:Y:S06]  /*00f0*/  LDCU UR8, c[0x0][0x398] ;  /* 0x00007300ff0877ac */ /* 0x000e2c0008000800 */
[----:B------:R-:W0:Y:S01]  /*0100*/  LDC.64 R6, c[0x0][0x380] ;  /* 0x0000e000ff067b82 */ /* 0x000e220000000a00 */
[----:B-1----:R-:W-:Y:S01]  /*0110*/  UISETP.LT.AND UP0, UPT, URZ, UR4, UPT ;  /* 0x00000004ff00728c */ /* 0x002fe2000bf01270 */
[----:B--2---:R-:W-:-:S06]  /*0120*/  IMAD R12, R2, UR5, RZ ;  /* 0x00000005020c7c24 */ /* 0x004fcc000f8e02ff */
[----:B------:R-:W1:Y:S01]  /*0130*/  LDC.64 R4, c[0x0][0x388] ;  /* 0x0000e200ff047b82 */ /* 0x000e620000000a00 */
[----:B----4-:R-:W-:-:S12]  /*0140*/  USEL UR4, URZ, UR4, !UP0 ;  /* 0x00000004ff047287 */ /* 0x010fd8000c000000 */
.L_x_179:
[----:B0-----:R-:W-:Y:S01]  /*0150*/  ISETP.GE.AND P0, PT, R13, UR8, PT ;  /* 0x000000080d007c0c */ /* 0x001fe2000bf06270 */
[----:B------:R-:W-:-:S12]  /*0160*/  BSSY.RECONVERGENT B2, `(.L_x_159) ;  /* 0x0000022000027945 */ /* 0x000fd80003800200 */
[----:B--2-4-:R-:W-:Y:S05]  /*0170*/  @P0 BRA `(.L_x_160) ;  /* 0x0000000000800947 */ /* 0x014fea0003800000 */
[----:B------:R-:W-:Y:S01]  /*0180*/  ISETP.GE.AND P0, PT, R13, UR4, PT ;  /* 0x000000040d007c0c */ /* 0x000fe2000bf06270 */
[----:B------:R-:W-:Y:S01]  /*0190*/  BSSY.RECONVERGENT B3, `(.L_x_161) ;  /* 0x000001c000037945 */ /* 0x000fe20003800200 */
[----:B------:R-:W-:-:S11]  /*01a0*/  IMAD.MOV.U32 R3, RZ, RZ, 0x7fffffff ;  /* 0x7fffffffff037424 */ /* 0x000fd600078e00ff */
[----:B------:R-:W-:Y:S05]  /*01b0*/  @!P0 BRA `(.L_x_162) ;  /* 0x0000000000648947 */ /* 0x000fea0003800000 */
[----:B-1----:R-:W-:-:S04]  /*01c0*/  IMAD.WIDE R16, R13, 0x4, R4 ;  /* 0x000000040d107825 */ /* 0x002fc800078e0204 */
[C---:B------:R-:W-:Y:S02]  /*01d0*/  IMAD.WIDE R14, R13.reuse, 0x4, R6 ;  /* 0x000000040d0e7825 */ /* 0x040fe400078e0206 */
[----:B------:R-:W2:Y:S02]  /*01e0*/  LDG.E.CONSTANT R16, desc[UR6][R16.64] ;  /* 0x0000000610107981 */ /* 0x000ea4000c1e9900 */
[----:B------:R-:W-:Y:S02]  /*01f0*/  IMAD.WIDE R18, R13, 0x4, R10 ;  /* 0x000000040d127825 */ /* 0x000fe400078e020a */
[----:B------:R-:W4:Y:S04]  /*0200*/  LDG.E.CONSTANT R15, desc[UR6][R14.64] ;  /* 0x000000060e0f7981 */ /* 0x000f28000c1e9900 */
[----:B------:R-:W5:Y:S01]  /*0210*/  LDG.E.CONSTANT R19, desc[UR6][R18.64] ;  /* 0x0000000612137981 */ /* 0x000f62000c1e9900 */
[----:B--2---:R-:W-:-:S04]  /*0220*/  FSETP.NAN.AND P0, PT, |R16|, |R16|, PT ;  /* 0x400000101000720b */ /* 0x004fc80003f08200 */
[----:B----4-:R-:W-:-:S04]  /*0230*/  FSETP.NAN.OR P0, PT, |R15|, |R15|, P0 ;  /* 0x4000000f0f00720b */ /* 0x010fc80000708600 */
[----:B-----5:R-:W-:-:S04]  /*0240*/  FSETP.NAN.OR P0, PT, |R19|, |R19|, P0 ;  /* 0x400000131300720b */ /* 0x020fc80000708600 */
        /* <DEDUP_REMOVED lines=14> */
[----:B---3--:R-:W-:Y:S05]  /*0330*/  CALL.REL.NOINC `($__internal_1_$__cuda_sm3x_div_rn_noftz_f32_slowpath) ;  /* 0x0000000400e07944 */ /* 0x008fea0003c00000 */
.L_x_163:
[----:B------:R-:W-:Y:S05]  /*0340*/  BSYNC.RECONVERGENT B4 ;  /* 0x0000000000047941 */ /* 0x000fea0003800200 */
.L_x_162:
[----:B------:R-:W-:Y:S05]  /*0350*/  BSYNC.RECONVERGENT B3 ;  /* 0x0000000000037941 */ /* 0x000fea0003800200 */
.L_x_161:
[----:B---3--:R-:W-:-:S05]  /*0360*/  IMAD.WIDE R14, R13, 0x4, R8 ;  /* 0x000000040d0e7825 */ /* 0x008fca00078e0208 */
[----:B------:R0:W-:Y:S02]  /*0370*/  STG.E desc[UR6][R14.64], R3 ;  /* 0x000000030e007986 */ /* 0x0001e4000c101906 */
.L_x_160:
[----:B------:R-:W-:Y:S05]  /*0380*/  BSYNC.RECONVERGENT B2 ;  /* 0x0000000000027941 */ /* 0x000fea0003800200 */
.L_x_159:
[----:B0-----:R-:W-:Y:S01]  /*0390*/  IMAD.IADD R15, R2, 0x1, R13 ;  /* 0x00000001020f7824 */ /* 0x001fe200078e020d */
[----:B------:R-:W-:Y:S04]  /*03a0*/  BSSY.RECONVERGENT B2, `(.L_x_164) ;  /* 0x0000023000027945 */ /* 0x000fe80003800200 */
[----:B------:R-:W-:-:S13]  /*03b0*/  ISETP.GE.AND P0, PT, R15, UR8, PT ;  /* 0x000000080f007c0c */ /* 0x000fda000bf06270 */
[----:B------:R-:W-:Y:S05]  /*03c0*/  @P0 BRA `(.L_x_165) ;  /* 0x0000000000800947 */ /* 0x000fea0003800000 */
        /* <DEDUP_REMOVED lines=28> */
.L_x_168:
[----:B------:R-:W-:Y:S05]  /*0590*/  BSYNC.RECONVERGENT B4 ;  /* 0x0000000000047941 */ /* 0x000fea0003800200 */
.L_x_167:
[----:B------:R-:W-:Y:S05]  /*05a0*/  BSYNC.RECONVERGENT B3 ;  /* 0x0000000000037941 */ /* 0x000fea0003800200 */
.L_x_166:
[----:B---3--:R-:W-:-:S05]  /*05b0*/  IMAD.WIDE R16, R15, 0x4, R8 ;  /* 0x000000040f107825 */ /* 0x008fca00078e0208 */
[----:B------:R0:W-:Y:S02]  /*05c0*/  STG.E desc[UR6][R16.64], R3 ;  /* 0x0000000310007986 */ /* 0x0001e4000c101906 */
.L_x_165:
[----:B------:R-:W-:Y:S05]  /*05d0*/  BSYNC.RECONVERGENT B2 ;  /* 0x0000000000027941 */ /* 0x000fea0003800200 */
.L_x_164:
[----:B------:R-:W-:Y:S01]  /*05e0*/  IMAD.IADD R15, R15, 0x1, R2 ;  /* 0x000000010f0f7824 */ /* 0x000fe200078e0202 */
[----:B------:R-:W-:Y:S04]  /*05f0*/  BSSY.RECONVERGENT B2, `(.L_x_169) ;  /* 0x0000023000027945 */ /* 0x000fe80003800200 */
[----:B------:R-:W-:-:S13]  /*0600*/  ISETP.GE.AND P0, PT, R15, UR8, PT ;  /* 0x000000080f007c0c */ /* 0x000fda000bf06270 */
[----:B------:R-:W-:Y:S05]  /*0610*/  @P0 BRA `(.L_x_170) ;  /* 0x0000000000800947 */ /* 0x000fea0003800000 */
[----:B------:R-:W-:Y:S01]  /*0620*/  ISETP.GE.AND P0, PT, R15, UR4, PT ;  /* 0x000000040f007c0c */ /* 0x000fe2000bf06270 */
[----:B------:R-:W-:Y:S01]  /*0630*/  BSSY.RECONVERGENT B3, `(.L_x_171) ;  /* 0x000001c000037945 */ /* 0x000fe20003800200 */
[----:B0-----:R-:W-:-:S11]  /*0640*/  MOV R3, 0x7fffffff ;  /* 0x7fffffff00037802 */ /* 0x001fd60000000f00 */
        /* <DEDUP_REMOVED lines=25> */
.L_x_173:
[----:B------:R-:W-:Y:S05]  /*07e0*/  BSYNC.RECONVERGENT B4 ;  /* 0x0000000000047941 */ /* 0x000fea0003800200 */
.L_x_172:
[----:B------:R-:W-:Y:S05]  /*07f0*/  BSYNC.RECONVERGENT B3 ;  /* 0x0000000000037941 */ /* 0x000fea0003800200 */
.L_x_171:
[----:B---3--:R-:W-:-:S05]  /*0800*/  IMAD.WIDE R16, R15, 0x4, R8 ;  /* 0x000000040f107825 */ /* 0x008fca00078e0208 */
[----:B------:R2:W-:Y:S02]  /*0810*/  STG.E desc[UR6][R16.64], R3 ;  /* 0x0000000310007986 */ /* 0x0005e4000c101906 */
.L_x_170:
[----:B------:R-:W-:Y:S05]  /*0820*/  BSYNC.RECONVERGENT B2 ;  /* 0x0000000000027941 */ /* 0x000fea0003800200 */
.L_x_169:
[----:B------:R-:W-:Y:S01]  /*0830*/  IMAD.IADD R15, R15, 0x1, R2 ;  /* 0x000000010f0f7824 */ /* 0x000fe200078e0202 */
[----:B------:R-:W-:Y:S04]  /*0840*/  BSSY.RECONVERGENT B2, `(.L_x_174) ;  /* 0x0000023000027945 */ /* 0x000fe80003800200 */
[----:B------:R-:W-:-:S13]  /*0850*/  ISETP.GE.AND P0, PT, R15, UR8, PT ;  /* 0x000000080f007c0c */ /* 0x000fda000bf06270 */
[----:B------:R-:W-:Y:S05]  /*0860*/  @P0 BRA `(.L_x_175) ;  /* 0x0000000000800947 */ /* 0x000fea0003800000 */
[----:B------:R-:W-:Y:S01]  /*0870*/  ISETP.GE.AND P0, PT, R15, UR4, PT ;  /* 0x000000040f007c0c */ /* 0x000fe2000bf06270 */
[----:B------:R-:W-:Y:S01]  /*0880*/  BSSY.RECONVERGENT B3, `(.L_x_176) ;  /* 0x000001c000037945 */ /* 0x000fe20003800200 */
[----:B0-2---:R-:W-:-:S11]  /*0890*/  IMAD.MOV.U32 R3, RZ, RZ, 0x7fffffff ;  /* 0x7fffffffff037424 */ /* 0x005fd600078e00ff */
        /* <DEDUP_REMOVED lines=25> */
.L_x_178:
[----:B------:R-:W-:Y:S05]  /*0a30*/  BSYNC.RECONVERGENT B4 ;  /* 0x0000000000047941 */ /* 0x000fea0003800200 */
.L_x_177:
[----:B------:R-:W-:Y:S05]  /*0a40*/  BSYNC.RECONVERGENT B3 ;  /* 0x0000000000037941 */ /* 0x000fea0003800200 */
.L_x_176:
[----:B---3--:R-:W-:-:S05]  /*0a50*/  IMAD.WIDE R14, R15, 0x4, R8 ;  /* 0x000000040f0e7825 */ /* 0x008fca00078e0208 */
[----:B------:R4:W-:Y:S02]  /*0a60*/  STG.E desc[UR6][R14.64], R3 ;  /* 0x000000030e007986 */ /* 0x0009e4000c101906 */
.L_x_175:
[----:B------:R-:W-:Y:S05]  /*0a70*/  BSYNC.RECONVERGENT B2 ;  /* 0x0000000000027941 */ /* 0x000fea0003800200 */
.L_x_174:
[----:B------:R-:W-:-:S04]  /*0a80*/  LEA R13, R12, R13, 0x2 ;  /* 0x0000000d0c0d7211 */ /* 0x000fc800078e10ff */
[----:B------:R-:W-:-:S13]  /*0a90*/  ISETP.GE.AND P0, PT, R13, UR8, PT ;  /* 0x000000080d007c0c */ /* 0x000fda000bf06270 */
[----:B------:R-:W-:Y:S05]  /*0aa0*/  @!P0 BRA `(.L_x_179) ;  /* 0xfffffff400a88947 */ /* 0x000fea000383ffff */
[----:B------:R-:W-:Y:S05]  /*0ab0*/  EXIT ;  /* 0x000000000000794d */ /* 0x000fea0003800000 */
        .weak           $__internal_1_$__cuda_sm3x_div_rn_noftz_f32_slowpath
        .type           $__internal_1_$__cuda_sm3x_div_rn_noftz_f32_slowpath,@function
        .size           $__internal_1_$__cuda_sm3x_div_rn_noftz_f32_slowpath,(.L_x_193 - $__internal_1_$__cuda_sm3x_div_rn_noftz_f32_slowpath)
$__internal_1_$__cuda_sm3x_div_rn_noftz_f32_slowpath:
[----:B------:R-:W-:Y:S01]  /*0ac0*/  SHF.R.U32.HI R16, RZ, 0x17, R3 ;  /* 0x00000017ff107819 */ /* 0x000fe20000011603 */
[----:B------:R-:W-:Y:S01]  /*0ad0*/  BSSY.RECONVERGENT B0, `(.L_x_180) ;  /* 0x0000062000007945 */ /* 0x000fe20003800200 */
[----:B------:R-:W-:Y:S02]  /*0ae0*/  SHF.R.U32.HI R17, RZ, 0x17, R0 ;  /* 0x00000017ff117819 */ /* 0x000fe40000011600 */
[----:B------:R-:W-:Y:S02]  /*0af0*/  LOP3.LUT R16, R16, 0xff, RZ, 0xc0, !PT ;  /* 0x000000ff10107812 */ /* 0x000fe400078ec0ff */
[----:B------:R-:W-:-:S03]  /*0b00*/  LOP3.LUT R21, R17, 0xff, RZ, 0xc0, !PT ;  /* 0x000000ff11157812 */ /* 0x000fc600078ec0ff */
[----:B------:R-:W-:Y:S02]  /*0b10*/  VIADD R19, R16, 0xffffffff ;  /* 0xffffffff10137836 */ /* 0x000fe40000000000 */
[----:B------:R-:W-:-:S03]  /*0b20*/  VIADD R18, R21, 0xffffffff ;  /* 0xffffffff15127836 */ /* 0x000fc60000000000 */
[----:B------:R-:W-:-:S04]  /*0b30*/  ISETP.GT.U32.AND P0, PT, R19, 0xfd, PT ;  /* 0x000000fd1300780c */ /* 0x000fc80003f04070 */
[----:B------:R-:W-:-:S13]  /*0b40*/  ISETP.GT.U32.OR P0, PT, R18, 0xfd, P0 ;  /* 0x000000fd1200780c */ /* 0x000fda0000704470 */
[----:B------:R-:W-:Y:S01]  /*0b50*/  @!P0 IMAD.MOV.U32 R17, RZ, RZ, RZ ;  /* 0x000000ffff118224 */ /* 0x000fe200078e00ff */
        /* <DEDUP_REMOVED lines=24> */
.L_x_181:
[----:B------:R-:W-:Y:S01]  /*0ce0*/  LEA R18, R16, 0xc0800000, 0x17 ;  /* 0xc080000010127811 */ /* 0x000fe200078eb8ff */
[----:B------:R-:W-:Y:S01]  /*0cf0*/  VIADD R21, R21, 0xffffff81 ;  /* 0xffffff8115157836 */ /* 0x000fe20000000000 */
[----:B------:R-:W-:Y:S03]  /*0d00*/  BSSY.RECONVERGENT B1, `(.L_x_186) ;  /* 0x0000035000017945 */ /* 0x000fe60003800200 */
[----:B------:R-:W-:Y:S02]  /*0d10*/  IMAD.IADD R20, R3, 0x1, -R18 ;  /* 0x0000000103147824 */ /* 0x000fe400078e0a12 */
[C---:B------:R-:W-:Y:S02]  /*0d20*/  IMAD R0, R21.reuse, -0x800000, R0 ;  /* 0xff80000015007824 */ /* 0x040fe400078e0200 */
[----:B------:R0:W1:Y:S01]  /*0d30*/  MUFU.RCP R3, R20 ;  /* 0x0000001400037308 */ /* 0x0000620000001000 */
[----:B------:R-:W-:Y:S01]  /*0d40*/  FADD.FTZ R19, -R20, -RZ ;  /* 0x800000ff14137221 */ /* 0x000fe20000010100 */
[----:B0-----:R-:W-:-:S05]  /*0d50*/  IADD3 R20, PT, PT, R21, 0x7f, -R16 ;  /* 0x0000007f15147810 */ /* 0x001fca0007ffe810 */
[----:B------:R-:W-:Y:S02]  /*0d60*/  IMAD.IADD R17, R20, 0x1, R17 ;  /* 0x0000000114117824 */ /* 0x000fe400078e0211 */
[----:B-1----:R-:W-:-:S04]  /*0d70*/  FFMA R18, R3, R19, 1 ;  /* 0x3f80000003127423 */ /* 0x002fc80000000013 */
[----:B------:R-:W-:-:S04]  /*0d80*/  FFMA R3, R3, R18, R3 ;  /* 0x0000001203037223 */ /* 0x000fc80000000003 */
[----:B------:R-:W-:-:S04]  /*0d90*/  FFMA R18, R0, R3, RZ ;  /* 0x0000000300127223 */ /* 0x000fc800000000ff */
[----:B------:R-:W-:-:S04]  /*0da0*/  FFMA R22, R19, R18, R0 ;  /* 0x0000001213167223 */ /* 0x000fc80000000000 */
[----:B------:R-:W-:-:S04]  /*0db0*/  FFMA R18, R3, R22, R18 ;  /* 0x0000001603127223 */ /* 0x000fc80000000012 */
[----:B------:R-:W-:-:S04]  /*0dc0*/  FFMA R19, R19, R18, R0 ;  /* 0x0000001213137223 */ /* 0x000fc80000000000 */
[----:B------:R-:W-:-:S05]  /*0dd0*/  FFMA R0, R3, R19, R18 ;  /* 0x0000001303007223 */ /* 0x000fca0000000012 */
[----:B------:R-:W-:-:S04]  /*0de0*/  SHF.R.U32.HI R16, RZ, 0x17, R0 ;  /* 0x00000017ff107819 */ /* 0x000fc80000011600 */
[----:B------:R-:W-:-:S04]  /*0df0*/  LOP3.LUT R16, R16, 0xff, RZ, 0xc0, !PT ;  /* 0x000000ff10107812 */ /* 0x000fc800078ec0ff */
[----:B------:R-:W-:-:S05]  /*0e00*/  IADD3 R20, PT, PT, R16, R17, RZ ;  /* 0x0000001110147210 */ /* 0x000fca0007ffe0ff */
[----:B------:R-:W-:-:S05]  /*0e10*/  VIADD R16, R20, 0xffffffff ;  /* 0xffffffff14107836 */ /* 0x000fca0000000000 */
        /* <DEDUP_REMOVED lines=9> */
[CCC-:B------:R-:W-:Y:S01]  /*0eb0*/  FFMA.RZ R16, R3.reuse, R19.reuse, R18.reuse ;  /* 0x0000001303107223 */ /* 0x1c0fe2000000c012 */
[C---:B------:R-:W-:Y:S02]  /*0ec0*/  ISETP.NE.AND P2, PT, R20.reuse, RZ, PT ;  /* 0x000000ff1400720c */ /* 0x040fe40003f45270 */
[----:B------:R-:W-:Y:S02]  /*0ed0*/  ISETP.NE.AND P1, PT, R20, RZ, PT ;  /* 0x000000ff1400720c */ /* 0x000fe40003f25270 */
[----:B------:R-:W-:Y:S01]  /*0ee0*/  LOP3.LUT R17, R16, 0x7fffff, RZ, 0xc0, !PT ;  /* 0x007fffff10117812 */ /* 0x000fe200078ec0ff */
[CCC-:B------:R-:W-:Y:S01]  /*0ef0*/  FFMA.RP R16, R3.reuse, R19.reuse, R18.reuse ;  /* 0x0000001303107223 */ /* 0x1c0fe20000008012 */
[----:B------:R-:W-:Y:S01]  /*0f00*/  FFMA.RM R3, R3, R19, R18 ;  /* 0x0000001303037223 */ /* 0x000fe20000004012 */
[----:B------:R-:W-:Y:S01]  /*0f10*/  VIADD R18, R20, 0x20 ;  /* 0x0000002014127836 */ /* 0x000fe20000000000 */
[----:B------:R-:W-:Y:S01]  /*0f20*/  LOP3.LUT R17, R17, 0x800000, RZ, 0xfc, !PT ;  /* 0x0080000011117812 */ /* 0x000fe200078efcff */
[----:B------:R-:W-:-:S02]  /*0f30*/  IMAD.MOV R19, RZ, RZ, -R20 ;  /* 0x000000ffff137224 */ /* 0x000fc400078e0a14 */
[----:B------:R-:W-:Y:S02]  /*0f40*/  FSETP.NEU.FTZ.AND P0, PT, R16, R3, PT ;  /* 0x000000031000720b */ /* 0x000fe40003f1d000 */
[----:B------:R-:W-:Y:S02]  /*0f50*/  SHF.L.U32 R18, R17, R18, RZ ;  /* 0x0000001211127219 */ /* 0x000fe400000006ff */
[----:B------:R-:W-:Y:S02]  /*0f60*/  SEL R16, R19, RZ, P2 ;  /* 0x000000ff13107207 */ /* 0x000fe40001000000 */
[----:B------:R-:W-:Y:S02]  /*0f70*/  ISETP.NE.AND P1, PT, R18, RZ, P1 ;  /* 0x000000ff1200720c */ /* 0x000fe40000f25270 */
[----:B------:R-:W-:Y:S02]  /*0f80*/  SHF.R.U32.HI R16, RZ, R16, R17 ;  /* 0x00000010ff107219 */ /* 0x000fe40000011611 */
[----:B------:R-:W-:-:S02]  /*0f90*/  PLOP3.LUT P0, PT, P0, P1, PT, 0xf8, 0x8f ;  /* 0x00000000008f781c */ /* 0x000fc40000703f70 */
[----:B------:R-:W-:Y:S02]  /*0fa0*/  SHF.R.U32.HI R18, RZ, 0x1, R16 ;  /* 0x00000001ff127819 */ /* 0x000fe40000011610 */
[----:B------:R-:W-:-:S04]  /*0fb0*/  SEL R3, RZ, 0x1, !P0 ;  /* 0x00000001ff037807 */ /* 0x000fc80004000000 */
[----:B------:R-:W-:-:S04]  /*0fc0*/  LOP3.LUT R3, R3, 0x1, R18, 0xf8, !PT ;  /* 0x0000000103037812 */ /* 0x000fc800078ef812 */
[----:B------:R-:W-:-:S05]  /*0fd0*/  LOP3.LUT R3, R3, R16, RZ, 0xc0, !PT ;  /* 0x0000001003037212 */ /* 0x000fca00078ec0ff */
[----:B------:R-:W-:-:S05]  /*0fe0*/  IMAD.IADD R3, R18, 0x1, R3 ;  /* 0x0000000112037824 */ /* 0x000fca00078e0203 */
[----:B------:R-:W-:Y:S01]  /*0ff0*/  LOP3.LUT R0, R3, R0, RZ, 0xfc, !PT ;  /* 0x0000000003007212 */ /* 0x000fe200078efcff */
[----:B------:R-:W-:Y:S06]  /*1000*/  BRA `(.L_x_189) ;  /* 0x0000000000107947 */ /* 0x000fec0003800000 */
.L_x_188:
[----:B------:R-:W-:-:S04]  /*1010*/  LOP3.LUT R0, R0, 0x80000000, RZ, 0xc0, !PT ;  /* 0x8000000000007812 */ /* 0x000fc800078ec0ff */
[----:B------:R-:W-:Y:S01]  /*1020*/  LOP3.LUT R0, R0, 0x7f800000, RZ, 0xfc, !PT ;  /* 0x7f80000000007812 */ /* 0x000fe200078efcff */
[----:B------:R-:W-:Y:S06]  /*1030*/  BRA `(.L_x_189) ;  /* 0x0000000000047947 */ /* 0x000fec0003800000 */
.L_x_187:
[----:B------:R-:W-:-:S07]  /*1040*/  LEA R0, R17, R0, 0x17 ;  /* 0x0000000011007211 */ /* 0x000fce00078eb8ff */
.L_x_189:
[----:B------:R-:W-:Y:S05]  /*1050*/  BSYNC.RECONVERGENT B1 ;  /* 0x0000000000017941 */ /* 0x000fea0003800200 */
.L_x_186:
[----:B------:R-:W-:Y:S05]  /*1060*/  BRA `(.L_x_190) ;  /* 0x0000000000207947 */ /* 0x000fea0003800000 */
.L_x_185:
[----:B------:R-:W-:-:S04]  /*1070*/  LOP3.LUT R0, R3, 0x80000000, R0, 0x48, !PT ;  /* 0x8000000003007812 */ /* 0x000fc800078e4800 */
[----:B------:R-:W-:Y:S01]  /*1080*/  LOP3.LUT R0, R0, 0x7f800000, RZ, 0xfc, !PT ;  /* 0x7f80000000007812 */ /* 0x000fe200078efcff */
[----:B------:R-:W-:Y:S06]  /*1090*/  BRA `(.L_x_190) ;  /* 0x0000000000147947 */ /* 0x000fec0003800000 */
.L_x_184:
[----:B------:R-:W-:Y:S01]  /*10a0*/  LOP3.LUT R0, R3, 0x80000000, R0, 0x48, !PT ;  /* 0x8000000003007812 */ /* 0x000fe200078e4800 */
[----:B------:R-:W-:Y:S06]  /*10b0*/  BRA `(.L_x_190) ;  /* 0x00000000000c7947 */ /* 0x000fec0003800000 */
.L_x_183:
[----:B------:R-:W0:Y:S01]  /*10c0*/  MUFU.RSQ R0, -QNAN ;  /* 0xffc0000000007908 */ /* 0x000e220000001400 */
[----:B------:R-:W-:Y:S05]  /*10d0*/  BRA `(.L_x_190) ;  /* 0x0000000000047947 */ /* 0x000fea0003800000 */
.L_x_182:
[----:B------:R-:W-:-:S07]  /*10e0*/  FADD.FTZ R0, R0, R3 ;  /* 0x0000000300007221 */ /* 0x000fce0000010000 */
.L_x_190:
[----:B------:R-:W-:Y:S05]  /*10f0*/  BSYNC.RECONVERGENT B0 ;  /* 0x0000000000007941 */ /* 0x000fea0003800200 */
.L_x_180:
[----:B------:R-:W-:Y:S02]  /*1100*/  IMAD.MOV.U32 R16, RZ, RZ, R14 ;  /* 0x000000ffff107224 */ /* 0x000fe400078e000e */
[----:B------:R-:W-:Y:S02]  /*1110*/  IMAD.MOV.U32 R17, RZ, RZ, 0x0 ;  /* 0x00000000ff117424 */ /* 0x000fe400078e00ff */
[----:B0-----:R-:W-:Y:S02]  /*1120*/  IMAD.MOV.U32 R3, RZ, RZ, R0 ;  /* 0x000000ffff037224 */ /* 0x001fe400078e0000 */
[----:B------:R-:W-:Y:S05]  /*1130*/  RET.REL.NODEC R16 `(marketefi_kernel_f32) ;  /* 0xffffffec10b07950 */ /* 0x000fea0003c3ffff */
.L_x_191:
        /* <DEDUP_REMOVED lines=12> */
.L_x_193:


//--------------------- .nv.shared.reserved.0     --------------------------
	.section	.nv.shared.reserved.0,"aw",@nobits
	.weak		__nv_reservedSMEM_offset_0_alias
	.size		__nv_reservedSMEM_offset_0_alias, 0, 64
	.other		__nv_reservedSMEM_offset_0_alias,@"STO_CUDA_RESERVED_SHARED STV_DEFAULT"
__nv_reservedSMEM_offset_0_alias:
	.zero		0
	.zero		64


//--------------------- .nv.constant0.marketefi_many_series_one_param_f32 --------------------------
	.section	.nv.constant0.marketefi_many_series_one_param_f32,"a",@progbits
	.sectionflags	@""
	.align	4
.nv.constant0.marketefi_many_series_one_param_f32:
	.zero		944


//--------------------- .nv.constant0.marketefi_kernel_f32 --------------------------
	.section	.nv.constant0.marketefi_kernel_f32,"a",@progbits
	.sectionflags	@""
	.align	4
.nv.constant0.marketefi_kernel_f32:
	.zero		936


//--------------------- SYMBOLS --------------------------

	.type		.nv.reservedSmem.offset0,@object
	.size		.nv.reservedSmem.offset0,0x4
